	.target	sm_100a

	.elftype	@"ET_EXEC"


//--------------------- .note.nv.tkinfo           --------------------------
	.section	.note.nv.tkinfo,"",@"SHT_NOTE"
	.sectionflags	@"SHF_NOTE_NV_TKINFO"
	.tkinfo
        /*0018*/ 	.word	0x00000002
        /*0030*/ 	.string	""
        /*0030*/ 	.string	"ptxas"
        /*0030*/ 	.string	"Cuda compilation tools, release 13.0, V13.0.88"
        /*0030*/ 	.string	"Build cuda_13.0.r13.0/compiler.36424714_0"
        /*0030*/ 	.string	"-arch sm_100a -m 64 "



//--------------------- .note.nv.cuinfo           --------------------------
	.section	.note.nv.cuinfo,"",@"SHT_NOTE"
	.sectionflags	@"SHF_NOTE_NV_CUINFO"
        /*0018*/ 	.short	0x0002
        /*001a*/ 	.short	0x0064
        /*001c*/ 	.short	0x0082
	.zero		2


//--------------------- .nv.info                  --------------------------
	.section	.nv.info,"",@"SHT_CUDA_INFO"
	.align	4


	//----- nvinfo : EIATTR_REGCOUNT
	.align		4
        /*0000*/ 	.byte	0x04, 0x2f
        /*0002*/ 	.short	(.L_19 - .L_18)
	.align		4
.L_18:
        /*0004*/ 	.word	index@(_ZN7cutlass13device_kernelINS_4gemm6kernel13GemmUniversalIN4cute5tupleIJiiiiEEENS1_10collective13CollectiveMmaINS1_35MainloopSm100TmaUmmaWarpSpecializedILi4ELi2ELi4ENS5_IJNS4_1CILi2EEENSA_ILi1EEESC_EEEEENS5_IJNSA_ILi64EEESF_SF_EEEaNS5_IJlSC_lEEEaSH_NS4_8TiledMMAINS4_8MMA_AtomIJNS4_15SM100_MMA_S8_SSIaaiLi64ELi64ELNS4_4UMMA5MajorE0ELSM_0ELNSL_8SaturateE0EEEEEENS4_6LayoutINS5_IJSC_SC_SC_EEENS5_IJNSA_ILi0EEESS_SS_EEEEENS5_IJNS4_10UnderscoreESV_SV_EEEEENS4_13SM90_TMA_LOADENS4_14ComposedLayoutINS4_7SwizzleILi2ELi4ELi3EEENS4_18smem_ptr_flag_bitsILi8EEENSQ_INS5_IJNSA_ILi8EEESF_EEENS5_IJSF_SC_EEEEEEEvNS4_8identityENS4_23SM90_TMA_LOAD_MULTICASTES18_vS19_EENS_8epilogue10collective18CollectiveEpilogueINS1C_23Sm100TmaWarpSpecializedILi1ELi1ELi32ELb0ELb0EEEJSG_NS5_IJNSQ_ISF_SC_EES1H_EEEaSH_aSH_NS1C_6fusion15FusionCallbacksIS1G_NS1J_17LinearCombinationIaiaiLNS_15FloatRoundStyleE2EEESG_S1I_JEEENS4_5SM1004TMEM4LOAD26SM100_TMEM_LOAD_16dp32b32xESY_S18_NS4_39AutoVectorizingCopyWithAssumedAlignmentILi128EEENS4_14SM90_TMA_STOREES18_S1U_S1U_EEEvvEEEEvNT_6ParamsE)
        /*0008*/ 	.word	0x00000059


	//----- nvinfo : EIATTR_FRAME_SIZE
	.align		4
.L_19:
        /*000c*/ 	.byte	0x04, 0x11
        /*000e*/ 	.short	(.L_21 - .L_20)
	.align		4
.L_20:
        /*0010*/ 	.word	index@($__internal_2_$__cuda_sm10x_tcgen05_guardrail_trap_unallocated_columns_being_dealloced)
        /*0014*/ 	.word	0x00000000


	//----- nvinfo : EIATTR_FRAME_SIZE
	.align		4
.L_21:
        /*0018*/ 	.byte	0x04, 0x11
        /*001a*/ 	.short	(.L_23 - .L_22)
	.align		4
.L_22:
        /*001c*/ 	.word	index@($__internal_1_$__cuda_sm10x_tcgen05_guardrail_trap_phase_invalid_during_alloc)
        /*0020*/ 	.word	0x00000000


	//----- nvinfo : EIATTR_FRAME_SIZE
	.align		4
.L_23:
        /*0024*/ 	.byte	0x04, 0x11
        /*0026*/ 	.short	(.L_25 - .L_24)
	.align		4
.L_24:
        /*0028*/ 	.word	index@($__internal_0_$__cuda_sm10x_tcgen05_guardrail_trap_col_being_dealloced_not_returned_by_alloc)
        /*002c*/ 	.word	0x00000000


	//----- nvinfo : EIATTR_FRAME_SIZE
	.align		4
.L_25:
        /*0030*/ 	.byte	0x04, 0x11
        /*0032*/ 	.short	(.L_27 - .L_26)
	.align		4
.L_26:
        /*0034*/ 	.word	index@(_ZN7cutlass13device_kernelINS_4gemm6kernel13GemmUniversalIN4cute5tupleIJiiiiEEENS1_10collective13CollectiveMmaINS1_35MainloopSm100TmaUmmaWarpSpecializedILi4ELi2ELi4ENS5_IJNS4_1CILi2EEENSA_ILi1EEESC_EEEEENS5_IJNSA_ILi64EEESF_SF_EEEaNS5_IJlSC_lEEEaSH_NS4_8TiledMMAINS4_8MMA_AtomIJNS4_15SM100_MMA_S8_SSIaaiLi64ELi64ELNS4_4UMMA5MajorE0ELSM_0ELNSL_8SaturateE0EEEEEENS4_6LayoutINS5_IJSC_SC_SC_EEENS5_IJNSA_ILi0EEESS_SS_EEEEENS5_IJNS4_10UnderscoreESV_SV_EEEEENS4_13SM90_TMA_LOADENS4_14ComposedLayoutINS4_7SwizzleILi2ELi4ELi3EEENS4_18smem_ptr_flag_bitsILi8EEENSQ_INS5_IJNSA_ILi8EEESF_EEENS5_IJSF_SC_EEEEEEEvNS4_8identityENS4_23SM90_TMA_LOAD_MULTICASTES18_vS19_EENS_8epilogue10collective18CollectiveEpilogueINS1C_23Sm100TmaWarpSpecializedILi1ELi1ELi32ELb0ELb0EEEJSG_NS5_IJNSQ_ISF_SC_EES1H_EEEaSH_aSH_NS1C_6fusion15FusionCallbacksIS1G_NS1J_17LinearCombinationIaiaiLNS_15FloatRoundStyleE2EEESG_S1I_JEEENS4_5SM1004TMEM4LOAD26SM100_TMEM_LOAD_16dp32b32xESY_S18_NS4_39AutoVectorizingCopyWithAssumedAlignmentILi128EEENS4_14SM90_TMA_STOREES18_S1U_S1U_EEEvvEEEEvNT_6ParamsE)
        /*0038*/ 	.word	0x00000000


	//----- nvinfo : EIATTR_MIN_STACK_SIZE
	.align		4
.L_27:
        /*003c*/ 	.byte	0x04, 0x12
        /*003e*/ 	.short	(.L_29 - .L_28)
	.align		4
.L_28:
        /*0040*/ 	.word	index@(_ZN7cutlass13device_kernelINS_4gemm6kernel13GemmUniversalIN4cute5tupleIJiiiiEEENS1_10collective13CollectiveMmaINS1_35MainloopSm100TmaUmmaWarpSpecializedILi4ELi2ELi4ENS5_IJNS4_1CILi2EEENSA_ILi1EEESC_EEEEENS5_IJNSA_ILi64EEESF_SF_EEEaNS5_IJlSC_lEEEaSH_NS4_8TiledMMAINS4_8MMA_AtomIJNS4_15SM100_MMA_S8_SSIaaiLi64ELi64ELNS4_4UMMA5MajorE0ELSM_0ELNSL_8SaturateE0EEEEEENS4_6LayoutINS5_IJSC_SC_SC_EEENS5_IJNSA_ILi0EEESS_SS_EEEEENS5_IJNS4_10UnderscoreESV_SV_EEEEENS4_13SM90_TMA_LOADENS4_14ComposedLayoutINS4_7SwizzleILi2ELi4ELi3EEENS4_18smem_ptr_flag_bitsILi8EEENSQ_INS5_IJNSA_ILi8EEESF_EEENS5_IJSF_SC_EEEEEEEvNS4_8identityENS4_23SM90_TMA_LOAD_MULTICASTES18_vS19_EENS_8epilogue10collective18CollectiveEpilogueINS1C_23Sm100TmaWarpSpecializedILi1ELi1ELi32ELb0ELb0EEEJSG_NS5_IJNSQ_ISF_SC_EES1H_EEEaSH_aSH_NS1C_6fusion15FusionCallbacksIS1G_NS1J_17LinearCombinationIaiaiLNS_15FloatRoundStyleE2EEESG_S1I_JEEENS4_5SM1004TMEM4LOAD26SM100_TMEM_LOAD_16dp32b32xESY_S18_NS4_39AutoVectorizingCopyWithAssumedAlignmentILi128EEENS4_14SM90_TMA_STOREES18_S1U_S1U_EEEvvEEEEvNT_6ParamsE)
        /*0044*/ 	.word	0x00000000
.L_29:


//--------------------- .nv.compat                --------------------------
	.section	.nv.compat,"",@"SHT_CUDA_COMPAT_INFO"
	.align	4
        /*0000*/ 	.byte	0x02, 0x09, 0x01, 0x00, 0x02, 0x02, 0x03, 0x00, 0x02, 0x05, 0x06, 0x00, 0x03, 0x07, 0x01, 0x01
        /*0010*/ 	.byte	0x02, 0x03, 0x01, 0x00, 0x02, 0x06, 0x01, 0x00, 0x04, 0x0b, 0x08, 0x00, 0x01, 0x00, 0x00, 0x00
        /*0020*/ 	.byte	0x00, 0x00, 0x00, 0x00


//--------------------- .nv.info._ZN7cutlass13device_kernelINS_4gemm6kernel13GemmUniversalIN4cute5tupleIJiiiiEEENS1_10collective13CollectiveMmaINS1_35MainloopSm100TmaUmmaWarpSpecializedILi4ELi2ELi4ENS5_IJNS4_1CILi2EEENSA_ILi1EEESC_EEEEENS5_IJNSA_ILi64EEESF_SF_EEEaNS5_IJlSC_lEEEaSH_NS4_8TiledMMAINS4_8MMA_AtomIJNS4_15SM100_MMA_S8_SSIaaiLi64ELi64ELNS4_4UMMA5MajorE0ELSM_0ELNSL_8SaturateE0EEEEEENS4_6LayoutINS5_IJSC_SC_SC_EEENS5_IJNSA_ILi0EEESS_SS_EEEEENS5_IJNS4_10UnderscoreESV_SV_EEEEENS4_13SM90_TMA_LOADENS4_14ComposedLayoutINS4_7SwizzleILi2ELi4ELi3EEENS4_18smem_ptr_flag_bitsILi8EEENSQ_INS5_IJNSA_ILi8EEESF_EEENS5_IJSF_SC_EEEEEEEvNS4_8identityENS4_23SM90_TMA_LOAD_MULTICASTES18_vS19_EENS_8epilogue10collective18CollectiveEpilogueINS1C_23Sm100TmaWarpSpecializedILi1ELi1ELi32ELb0ELb0EEEJSG_NS5_IJNSQ_ISF_SC_EES1H_EEEaSH_aSH_NS1C_6fusion15FusionCallbacksIS1G_NS1J_17LinearCombinationIaiaiLNS_15FloatRoundStyleE2EEESG_S1I_JEEENS4_5SM1004TMEM4LOAD26SM100_TMEM_LOAD_16dp32b32xESY_S18_NS4_39AutoVectorizingCopyWithAssumedAlignmentILi128EEENS4_14SM90_TMA_STOREES18_S1U_S1U_EEEvvEEEEvNT_6ParamsE --------------------------
	.section	.nv.info._ZN7cutlass13device_kernelINS_4gemm6kernel13GemmUniversalIN4cute5tupleIJiiiiEEENS1_10collective13CollectiveMmaINS1_35MainloopSm100TmaUmmaWarpSpecializedILi4ELi2ELi4ENS5_IJNS4_1CILi2EEENSA_ILi1EEESC_EEEEENS5_IJNSA_ILi64EEESF_SF_EEEaNS5_IJlSC_lEEEaSH_NS4_8TiledMMAINS4_8MMA_AtomIJNS4_15SM100_MMA_S8_SSIaaiLi64ELi64ELNS4_4UMMA5MajorE0ELSM_0ELNSL_8SaturateE0EEEEEENS4_6LayoutINS5_IJSC_SC_SC_EEENS5_IJNSA_ILi0EEESS_SS_EEEEENS5_IJNS4_10UnderscoreESV_SV_EEEEENS4_13SM90_TMA_LOADENS4_14ComposedLayoutINS4_7SwizzleILi2ELi4ELi3EEENS4_18smem_ptr_flag_bitsILi8EEENSQ_INS5_IJNSA_ILi8EEESF_EEENS5_IJSF_SC_EEEEEEEvNS4_8identityENS4_23SM90_TMA_LOAD_MULTICASTES18_vS19_EENS_8epilogue10collective18CollectiveEpilogueINS1C_23Sm100TmaWarpSpecializedILi1ELi1ELi32ELb0ELb0EEEJSG_NS5_IJNSQ_ISF_SC_EES1H_EEEaSH_aSH_NS1C_6fusion15FusionCallbacksIS1G_NS1J_17LinearCombinationIaiaiLNS_15FloatRoundStyleE2EEESG_S1I_JEEENS4_5SM1004TMEM4LOAD26SM100_TMEM_LOAD_16dp32b32xESY_S18_NS4_39AutoVectorizingCopyWithAssumedAlignmentILi128EEENS4_14SM90_TMA_STOREES18_S1U_S1U_EEEvvEEEEvNT_6ParamsE,"",@"SHT_CUDA_INFO"
	.sectionflags	@""
	.align	4


	//----- nvinfo : EIATTR_CUDA_API_VERSION
	.align		4
        /*0000*/ 	.byte	0x04, 0x37
        /*0002*/ 	.short	(.L_31 - .L_30)
.L_30:
        /*0004*/ 	.word	0x00000082


	//----- nvinfo : EIATTR_KPARAM_INFO
	.align		4
.L_31:
        /*0008*/ 	.byte	0x04, 0x17
        /*000a*/ 	.short	(.L_33 - .L_32)
.L_32:
        /*000c*/ 	.word	0x00000000
        /*0010*/ 	.short	0x0000
        /*0012*/ 	.short	0x0000
        /*0014*/ 	.byte	0x00, 0xf0, 0x01, 0x20


	//----- nvinfo : EIATTR_AT_ENTRY_FRAGMENTS
	.align		4
.L_33:
        /*0018*/ 	.byte	0x04, 0x4f
        /*001a*/ 	.short	(.L_35 - .L_34)


	//   ....[0]....
.L_34:
        /*001c*/ 	.word	0x00000006


	//----- nvinfo : EIATTR_RESERVED_SMEM_USED
	.align		4
.L_35:
        /*0020*/ 	.byte	0x01, 0x41
	.zero		2


	//----- nvinfo : EIATTR_SPARSE_MMA_MASK
	.align		4
        /*0024*/ 	.byte	0x03, 0x50
        /*0026*/ 	.short	0x0000


	//----- nvinfo : EIATTR_TCGEN05_1CTA_USED
	.align		4
        /*0028*/ 	.byte	0x01, 0x51
	.zero		2


	//----- nvinfo : EIATTR_MAXREG_COUNT
	.align		4
        /*002c*/ 	.byte	0x03, 0x1b
        /*002e*/ 	.short	0x00ff


	//----- nvinfo : EIATTR_NUM_BARRIERS
	.align		4
        /*0030*/ 	.byte	0x02, 0x4c
        /*0032*/ 	.byte	0x07
	.zero		1


	//----- nvinfo : EIATTR_EXTERNS
	.align		4
        /*0034*/ 	.byte	0x04, 0x0f
        /*0036*/ 	.short	(.L_37 - .L_36)


	//   ....[0]....
	.align		4
.L_36:
        /*0038*/ 	.word	index@(__assertfail)


	//----- nvinfo : EIATTR_MERCURY_ISA_VERSION
	.align		4
.L_37:
        /*003c*/ 	.byte	0x03, 0x5f
        /*003e*/ 	.short	0x0101


	//----- nvinfo : EIATTR_INT_WARP_WIDE_INSTR_OFFSETS
	.align		4
        /*0040*/ 	.byte	0x04, 0x31
        /*0042*/ 	.short	(.L_39 - .L_38)


	//   ....[0]....
.L_38:
        /*0044*/ 	.word	0x00003b10


	//   ....[1]....
        /*0048*/ 	.word	0x00003b40


	//   ....[2]....
        /*004c*/ 	.word	0x00003b60


	//   ....[3]....
        /*0050*/ 	.word	0x00004740


	//   ....[4]....
        /*0054*/ 	.word	0x000047f0


	//----- nvinfo : EIATTR_COOP_GROUP_MASK_REGIDS
	.align		4
.L_39:
        /*0058*/ 	.byte	0x04, 0x29
        /*005a*/ 	.short	(.L_41 - .L_40)


	//   ....[0]....
.L_40:
        /*005c*/ 	.word	0xffffffff


	//   ....[1]....
        /*0060*/ 	.word	0xffffffff


	//   ....[2]....
        /*0064*/ 	.word	0xffffffff


	//   ....[3]....
        /*0068*/ 	.word	0xffffffff


	//   ....[4]....
        /*006c*/ 	.word	0xffffffff


	//   ....[5]....
        /*0070*/ 	.word	0xffffffff


	//   ....[6]....
        /*0074*/ 	.word	0xffffffff


	//   ....[7]....
        /*0078*/ 	.word	0xffffffff


	//   ....[8]....
        /*007c*/ 	.word	0xffffffff


	//   ....[9]....
        /*0080*/ 	.word	0xffffffff


	//   ....[10]....
        /*0084*/ 	.word	0xffffffff


	//   ....[11]....
        /*0088*/ 	.word	0xffffffff


	//   ....[12]....
        /*008c*/ 	.word	0xffffffff


	//   ....[13]....
        /*0090*/ 	.word	0xffffffff


	//----- nvinfo : EIATTR_COOP_GROUP_INSTR_OFFSETS
	.align		4
.L_41:
        /*0094*/ 	.byte	0x04, 0x28
        /*0096*/ 	.short	(.L_43 - .L_42)


	//   ....[0]....
.L_42:
        /*0098*/ 	.word	0x00000080


	//   ....[1]....
        /*009c*/ 	.word	0x000004e0


	//   ....[2]....
        /*00a0*/ 	.word	0x00000680


	//   ....[3]....
        /*00a4*/ 	.word	0x000007c0


	//   ....[4]....
        /*00a8*/ 	.word	0x000008c0


	//   ....[5]....
        /*00ac*/ 	.word	0x00000a30


	//   ....[6]....
        /*00b0*/ 	.word	0x00000bd0


	//   ....[7]....
        /*00b4*/ 	.word	0x00000d80


	//   ....[8]....
        /*00b8*/ 	.word	0x00001f40


	//   ....[9]....
        /*00bc*/ 	.word	0x00002de0


	//   ....[10]....
        /*00c0*/ 	.word	0x00002ff0


	//   ....[11]....
        /*00c4*/ 	.word	0x00003020


	//   ....[12]....
        /*00c8*/ 	.word	0x000039f0


	//   ....[13]....
        /*00cc*/ 	.word	0x00003c20


	//----- nvinfo : EIATTR_VRC_CTA_INIT_COUNT
	.align		4
.L_43:
        /*00d0*/ 	.byte	0x02, 0x4a
        /*00d2*/ 	.byte	0x80
	.zero		1


	//----- nvinfo : EIATTR_SYSCALL_OFFSETS
	.align		4
        /*00d4*/ 	.byte	0x04, 0x46
        /*00d6*/ 	.short	(.L_45 - .L_44)


	//   ....[0]....
.L_44:
        /*00d8*/ 	.word	0x00005350


	//   ....[1]....
        /*00dc*/ 	.word	0x00005490


	//   ....[2]....
        /*00e0*/ 	.word	0x00005c10


	//----- nvinfo : EIATTR_MBARRIER_INSTR_OFFSETS
	.align		4
.L_45:
        /*00e4*/ 	.byte	0x04, 0x39
        /*00e6*/ 	.short	(.L_47 - .L_46)


	//   ....[0]....
.L_46:
        /*00e8*/ 	.word	0x000005f0
        /*00ec*/ 	.word	0x000000ff
        /*00f0*/ 	.word	0x00000000
        /*00f4*/ 	.short	0x0100
        /*00f6*/ 	.byte	0x04
	.zero		1


	//   ....[1]....
        /*00f8*/ 	.word	0x00000600
        /*00fc*/ 	.word	0x000000ff
        /*0100*/ 	.word	0x00000020
        /*0104*/ 	.short	0x0100
        /*0106*/ 	.byte	0x04
	.zero		1


	//   ....[2]....
        /*0108*/ 	.word	0x00000610
        /*010c*/ 	.word	0x000000ff
        /*0110*/ 	.word	0x00000008
        /*0114*/ 	.short	0x0100
        /*0116*/ 	.byte	0x04
	.zero		1


	//   ....[3]....
        /*0118*/ 	.word	0x00000620
        /*011c*/ 	.word	0x000000ff
        /*0120*/ 	.word	0x00000028
        /*0124*/ 	.short	0x0100
        /*0126*/ 	.byte	0x04
	.zero		1


	//   ....[4]....
        /*0128*/ 	.word	0x00000630
        /*012c*/ 	.word	0x000000ff
        /*0130*/ 	.word	0x00000010
        /*0134*/ 	.short	0x0100
        /*0136*/ 	.byte	0x04
	.zero		1


	//   ....[5]....
        /*0138*/ 	.word	0x00000640
        /*013c*/ 	.word	0x000000ff
        /*0140*/ 	.word	0x00000030
        /*0144*/ 	.short	0x0100
        /*0146*/ 	.byte	0x04
	.zero		1


	//   ....[6]....
        /*0148*/ 	.word	0x00000650
        /*014c*/ 	.word	0x000000ff
        /*0150*/ 	.word	0x00000018
        /*0154*/ 	.short	0x0100
        /*0156*/ 	.byte	0x04
	.zero		1


	//   ....[7]....
        /*0158*/ 	.word	0x00000660
        /*015c*/ 	.word	0x000000ff
        /*0160*/ 	.word	0x00000038
        /*0164*/ 	.short	0x0100
        /*0166*/ 	.byte	0x04
	.zero		1


	//   ....[8]....
        /*0168*/ 	.word	0x00000790
        /*016c*/ 	.word	0x000000ff
        /*0170*/ 	.word	0x00000040
        /*0174*/ 	.short	0x0100
        /*0176*/ 	.byte	0x04
	.zero		1


	//   ....[9]....
        /*0178*/ 	.word	0x000007a0
        /*017c*/ 	.word	0x000000ff
        /*0180*/ 	.word	0x00000048
        /*0184*/ 	.short	0x0100
        /*0186*/ 	.byte	0x04
	.zero		1


	//   ....[10]....
        /*0188*/ 	.word	0x00000890
        /*018c*/ 	.word	0x000000ff
        /*0190*/ 	.word	0x00000050
        /*0194*/ 	.short	0x0100
        /*0196*/ 	.byte	0x06
	.zero		1


	//   ....[11]....
        /*0198*/ 	.word	0x000008a0
        /*019c*/ 	.word	0x000000ff
        /*01a0*/ 	.word	0x00000058
        /*01a4*/ 	.short	0x0100
        /*01a6*/ 	.byte	0x06
	.zero		1


	//   ....[12]....
        /*01a8*/ 	.word	0x000009e0
        /*01ac*/ 	.word	0x000000ff
        /*01b0*/ 	.word	0x00000060
        /*01b4*/ 	.short	0x0100
        /*01b6*/ 	.byte	0x06
	.zero		1


	//   ....[13]....
        /*01b8*/ 	.word	0x000009f0
        /*01bc*/ 	.word	0x000000ff
        /*01c0*/ 	.word	0x00000070
        /*01c4*/ 	.short	0x0100
        /*01c6*/ 	.byte	0x06
	.zero		1


	//   ....[14]....
        /*01c8*/ 	.word	0x00000a00
        /*01cc*/ 	.word	0x000000ff
        /*01d0*/ 	.word	0x00000068
        /*01d4*/ 	.short	0x0100
        /*01d6*/ 	.byte	0x06
	.zero		1


	//   ....[15]....
        /*01d8*/ 	.word	0x00000a10
        /*01dc*/ 	.word	0x000000ff
        /*01e0*/ 	.word	0x00000078
        /*01e4*/ 	.short	0x0100
        /*01e6*/ 	.byte	0x06
	.zero		1


	//   ....[16]....
        /*01e8*/ 	.word	0x00000b40
        /*01ec*/ 	.word	0x000000ff
        /*01f0*/ 	.word	0x00000080
        /*01f4*/ 	.short	0x0100
        /*01f6*/ 	.byte	0x04
	.zero		1


	//   ....[17]....
        /*01f8*/ 	.word	0x00000b50
        /*01fc*/ 	.word	0x000000ff
        /*0200*/ 	.word	0x000000a0
        /*0204*/ 	.short	0x0100
        /*0206*/ 	.byte	0x04
	.zero		1


	//   ....[18]....
        /*0208*/ 	.word	0x00000b60
        /*020c*/ 	.word	0x000000ff
        /*0210*/ 	.word	0x00000088
        /*0214*/ 	.short	0x0100
        /*0216*/ 	.byte	0x04
	.zero		1


	//   ....[19]....
        /*0218*/ 	.word	0x00000b70
        /*021c*/ 	.word	0x000000ff
        /*0220*/ 	.word	0x000000a8
        /*0224*/ 	.short	0x0100
        /*0226*/ 	.byte	0x04
	.zero		1


	//   ....[20]....
        /*0228*/ 	.word	0x00000b80
        /*022c*/ 	.word	0x000000ff
        /*0230*/ 	.word	0x00000090
        /*0234*/ 	.short	0x0100
        /*0236*/ 	.byte	0x04
	.zero		1


	//   ....[21]....
        /*0238*/ 	.word	0x00000b90
        /*023c*/ 	.word	0x000000ff
        /*0240*/ 	.word	0x000000b0
        /*0244*/ 	.short	0x0100
        /*0246*/ 	.byte	0x04
	.zero		1


	//   ....[22]....
        /*0248*/ 	.word	0x00000ba0
        /*024c*/ 	.word	0x000000ff
        /*0250*/ 	.word	0x00000098
        /*0254*/ 	.short	0x0100
        /*0256*/ 	.byte	0x04
	.zero		1


	//   ....[23]....
        /*0258*/ 	.word	0x00000bb0
        /*025c*/ 	.word	0x000000ff
        /*0260*/ 	.word	0x000000b8
        /*0264*/ 	.short	0x0100
        /*0266*/ 	.byte	0x04
	.zero		1


	//   ....[24]....
        /*0268*/ 	.word	0x00000ca0
        /*026c*/ 	.word	0x000000ff
        /*0270*/ 	.word	0x000000c0
        /*0274*/ 	.short	0x0100
        /*0276*/ 	.byte	0x04
	.zero		1


	//   ....[25]....
        /*0278*/ 	.word	0x00000cb0
        /*027c*/ 	.word	0x000000ff
        /*0280*/ 	.word	0x000000d0
        /*0284*/ 	.short	0x0100
        /*0286*/ 	.byte	0x04
	.zero		1


	//   ....[26]....
        /*0288*/ 	.word	0x00000cc0
        /*028c*/ 	.word	0x000000ff
        /*0290*/ 	.word	0x000000c8
        /*0294*/ 	.short	0x0100
        /*0296*/ 	.byte	0x04
	.zero		1


	//   ....[27]....
        /*0298*/ 	.word	0x00000cd0
        /*029c*/ 	.word	0x000000ff
        /*02a0*/ 	.word	0x000000d8
        /*02a4*/ 	.short	0x0100
        /*02a6*/ 	.byte	0x04
	.zero		1


	//   ....[28]....
        /*02a8*/ 	.word	0x000017c0
        /*02ac*/ 	.word	0x00000000
        /*02b0*/ 	.word	0x000000d0
        /*02b4*/ 	.short	0x010a
        /*02b6*/ 	.byte	0xff
	.zero		1


	//   ....[29]....
        /*02b8*/ 	.word	0x000017f0
        /*02bc*/ 	.word	0x00000000
        /*02c0*/ 	.word	0x000000c0
        /*02c4*/ 	.short	0x0101
        /*02c6*/ 	.byte	0xff
	.zero		1


	//   ....[30]....
        /*02c8*/ 	.word	0x000018c0
        /*02cc*/ 	.word	0x000000ff
        /*02d0*/ 	.word	0x00000020
        /*02d4*/ 	.short	0x010a
        /*02d6*/ 	.byte	0x04
	.zero		1


	//   ....[31]....
        /*02d8*/ 	.word	0x00001940
        /*02dc*/ 	.word	0x000000ff
        /*02e0*/ 	.word	0x00000020
        /*02e4*/ 	.short	0x010a
        /*02e6*/ 	.byte	0x21
	.zero		1


	//   ....[32]....
        /*02e8*/ 	.word	0x00001ad0
        /*02ec*/ 	.word	0x000000ff
        /*02f0*/ 	.word	0x00000020
        /*02f4*/ 	.short	0x010a
        /*02f6*/ 	.byte	0x08
	.zero		1


	//   ....[33]....
        /*02f8*/ 	.word	0x00001bf0
        /*02fc*/ 	.word	0x000000ff
        /*0300*/ 	.word	0x00000058
        /*0304*/ 	.short	0x0101
        /*0306*/ 	.byte	0x06
	.zero		1


	//   ....[34]....
        /*0308*/ 	.word	0x00001c10
        /*030c*/ 	.word	0x000000ff
        /*0310*/ 	.word	0x00000020
        /*0314*/ 	.short	0x010a
        /*0316*/ 	.byte	0x04
	.zero		1


	//   ....[35]....
        /*0318*/ 	.word	0x00001c90
        /*031c*/ 	.word	0x000000ff
        /*0320*/ 	.word	0x00000020
        /*0324*/ 	.short	0x010a
        /*0326*/ 	.byte	0x11
	.zero		1


	//   ....[36]....
        /*0328*/ 	.word	0x00001ea0
        /*032c*/ 	.word	0x000000ff
        /*0330*/ 	.word	0x00000020
        /*0334*/ 	.short	0x010a
        /*0336*/ 	.byte	0x07
	.zero		1


	//   ....[37]....
        /*0338*/ 	.word	0x00001f70
        /*033c*/ 	.word	0x00000003
        /*0340*/ 	.word	0x00000060
        /*0344*/ 	.short	0x010a
        /*0346*/ 	.byte	0xff
	.zero		1


	//   ....[38]....
        /*0348*/ 	.word	0x000020c0
        /*034c*/ 	.word	0x00000000
        /*0350*/ 	.word	0x00000000
        /*0354*/ 	.short	0x0101
        /*0356*/ 	.byte	0xff
	.zero		1


	//   ....[39]....
        /*0358*/ 	.word	0x00002660
        /*035c*/ 	.word	0x000000ff
        /*0360*/ 	.word	0x00000000
        /*0364*/ 	.short	0x010a
        /*0366*/ 	.byte	0x04
	.zero		1


	//   ....[40]....
        /*0368*/ 	.word	0x000026f0
        /*036c*/ 	.word	0x000000ff
        /*0370*/ 	.word	0x00000000
        /*0374*/ 	.short	0x010a
        /*0376*/ 	.byte	0x05
	.zero		1


	//   ....[41]....
        /*0378*/ 	.word	0x00002780
        /*037c*/ 	.word	0x000000ff
        /*0380*/ 	.word	0x00000000
        /*0384*/ 	.short	0x010a
        /*0386*/ 	.byte	0x05
	.zero		1


	//   ....[42]....
        /*0388*/ 	.word	0x00002820
        /*038c*/ 	.word	0x00000000
        /*0390*/ 	.word	0x00000000
        /*0394*/ 	.short	0x010a
        /*0396*/ 	.byte	0xff
	.zero		1


	//   ....[43]....
        /*0398*/ 	.word	0x00002940
        /*039c*/ 	.word	0x00000002
        /*03a0*/ 	.word	0x000000c0
        /*03a4*/ 	.short	0x010a
        /*03a6*/ 	.byte	0xff
	.zero		1


	//   ....[44]....
        /*03a8*/ 	.word	0x000029b0
        /*03ac*/ 	.word	0x00000002
        /*03b0*/ 	.word	0x00000000
        /*03b4*/ 	.short	0x0101
        /*03b6*/ 	.byte	0xff
	.zero		1


	//   ....[45]....
        /*03b8*/ 	.word	0x000029d0
        /*03bc*/ 	.word	0x000000ff
        /*03c0*/ 	.word	0x00000070
        /*03c4*/ 	.short	0x010a
        /*03c6*/ 	.byte	0x04
	.zero		1


	//   ....[46]....
        /*03c8*/ 	.word	0x00002af0
        /*03cc*/ 	.word	0x00000002
        /*03d0*/ 	.word	0x00000060
        /*03d4*/ 	.short	0x010a
        /*03d6*/ 	.byte	0xff
	.zero		1


	//   ....[47]....
        /*03d8*/ 	.word	0x00002bf0
        /*03dc*/ 	.word	0x00000002
        /*03e0*/ 	.word	0x00000000
        /*03e4*/ 	.short	0x0101
        /*03e6*/ 	.byte	0xff
	.zero		1


	//   ....[48]....
        /*03e8*/ 	.word	0x00002c80
        /*03ec*/ 	.word	0x000000ff
        /*03f0*/ 	.word	0x00000070
        /*03f4*/ 	.short	0x0106
        /*03f6*/ 	.byte	0x04
	.zero		1


	//   ....[49]....
        /*03f8*/ 	.word	0x00002ca0
        /*03fc*/ 	.word	0x000000ff
        /*0400*/ 	.word	0x00000070
        /*0404*/ 	.short	0x010a
        /*0406*/ 	.byte	0x04
	.zero		1


	//   ....[50]....
        /*0408*/ 	.word	0x00002d30
        /*040c*/ 	.word	0x000000ff
        /*0410*/ 	.word	0x00000070
        /*0414*/ 	.short	0x0106
        /*0416*/ 	.byte	0x07
	.zero		1


	//   ....[51]....
        /*0418*/ 	.word	0x00002d70
        /*041c*/ 	.word	0x00000000
        /*0420*/ 	.word	0x00000070
        /*0424*/ 	.short	0x010a
        /*0426*/ 	.byte	0xff
	.zero		1


	//   ....[52]....
        /*0428*/ 	.word	0x00003280
        /*042c*/ 	.word	0x00000000
        /*0430*/ 	.word	0x00000060
        /*0434*/ 	.short	0x010a
        /*0436*/ 	.byte	0xff
	.zero		1


	//   ....[53]....
        /*0438*/ 	.word	0x00003380
        /*043c*/ 	.word	0x00000003
        /*0440*/ 	.word	0x00000000
        /*0444*/ 	.short	0x0101
        /*0446*/ 	.byte	0xff
	.zero		1


	//   ....[54]....
        /*0448*/ 	.word	0x00003390
        /*044c*/ 	.word	0x000000ff
        /*0450*/ 	.word	0x00000000
        /*0454*/ 	.short	0x010a
        /*0456*/ 	.byte	0x04
	.zero		1


	//   ....[55]....
        /*0458*/ 	.word	0x00003410
        /*045c*/ 	.word	0x000000ff
        /*0460*/ 	.word	0x000000a0
        /*0464*/ 	.short	0x010a
        /*0466*/ 	.byte	0x17
	.zero		1


	//   ....[56]....
        /*0468*/ 	.word	0x000034f0
        /*046c*/ 	.word	0x000000ff
        /*0470*/ 	.word	0x00000000
        /*0474*/ 	.short	0x010a
        /*0476*/ 	.byte	0x05
	.zero		1


	//   ....[57]....
        /*0478*/ 	.word	0x00003630
        /*047c*/ 	.word	0x000000ff
        /*0480*/ 	.word	0x00000000
        /*0484*/ 	.short	0x010a
        /*0486*/ 	.byte	0x04
	.zero		1


	//   ....[58]....
        /*0488*/ 	.word	0x00003820
        /*048c*/ 	.word	0x000000ff
        /*0490*/ 	.word	0x00000000
        /*0494*/ 	.short	0x010a
        /*0496*/ 	.byte	0x04
	.zero		1


	//   ....[59]....
        /*0498*/ 	.word	0x000038b0
        /*049c*/ 	.word	0x000000ff
        /*04a0*/ 	.word	0x00000000
        /*04a4*/ 	.short	0x010a
        /*04a6*/ 	.byte	0x05
	.zero		1


	//   ....[60]....
        /*04a8*/ 	.word	0x00003940
        /*04ac*/ 	.word	0x000000ff
        /*04b0*/ 	.word	0x00000000
        /*04b4*/ 	.short	0x010a
        /*04b6*/ 	.byte	0x05
	.zero		1


	//   ....[61]....
        /*04b8*/ 	.word	0x000039d0
        /*04bc*/ 	.word	0x000000ff
        /*04c0*/ 	.word	0x00000000
        /*04c4*/ 	.short	0x010a
        /*04c6*/ 	.byte	0x04
	.zero		1


	//   ....[62]....
        /*04c8*/ 	.word	0x00003ec0
        /*04cc*/ 	.word	0x00000003
        /*04d0*/ 	.word	0x00000060
        /*04d4*/ 	.short	0x010a
        /*04d6*/ 	.byte	0xff
	.zero		1


	//   ....[63]....
        /*04d8*/ 	.word	0x00004030
        /*04dc*/ 	.word	0x00000000
        /*04e0*/ 	.word	0x00000000
        /*04e4*/ 	.short	0x0101
        /*04e6*/ 	.byte	0xff
	.zero		1


	//   ....[64]....
        /*04e8*/ 	.word	0x000044f0
        /*04ec*/ 	.word	0x000000ff
        /*04f0*/ 	.word	0x00000058
        /*04f4*/ 	.short	0x010a
        /*04f6*/ 	.byte	0x11
	.zero		1


	//   ....[65]....
        /*04f8*/ 	.word	0x00004680
        /*04fc*/ 	.word	0x000000ff
        /*0500*/ 	.word	0x00000048
        /*0504*/ 	.short	0x010a
        /*0506*/ 	.byte	0x11
	.zero		1


	//   ....[66]....
        /*0508*/ 	.word	0x00004890
        /*050c*/ 	.word	0x000000ff
        /*0510*/ 	.word	0x00000040
        /*0514*/ 	.short	0x010b
        /*0516*/ 	.byte	0x11
	.zero		1


	//   ....[67]....
        /*0518*/ 	.word	0x000048a0
        /*051c*/ 	.word	0x000000ff
        /*0520*/ 	.word	0x00000000
        /*0524*/ 	.short	0x0101
        /*0526*/ 	.byte	0x30
	.zero		1


	//   ....[68]....
        /*0528*/ 	.word	0x000048e0
        /*052c*/ 	.word	0x00000000
        /*0530*/ 	.word	0x00000048
        /*0534*/ 	.short	0x010a
        /*0536*/ 	.byte	0xff
	.zero		1


	//   ....[69]....
        /*0538*/ 	.word	0x00004c10
        /*053c*/ 	.word	0x00000003
        /*0540*/ 	.word	0x00000060
        /*0544*/ 	.short	0x010a
        /*0546*/ 	.byte	0xff
	.zero		1


	//   ....[70]....
        /*0548*/ 	.word	0x00004d90
        /*054c*/ 	.word	0x00000000
        /*0550*/ 	.word	0x00000000
        /*0554*/ 	.short	0x0101
        /*0556*/ 	.byte	0xff
	.zero		1


	//   ....[71]....
        /*0558*/ 	.word	0x000057f0
        /*055c*/ 	.word	0x000000ff
        /*0560*/ 	.word	0x00000040
        /*0564*/ 	.short	0x010a
        /*0566*/ 	.byte	0x2c
	.zero		1


	//   ....[72]....
        /*0568*/ 	.word	0x00005800
        /*056c*/ 	.word	0x00000010
        /*0570*/ 	.word	0x00000080
        /*0574*/ 	.short	0x010a
        /*0576*/ 	.byte	0xff
	.zero		1


	//   ....[73]....
        /*0578*/ 	.word	0x000059b0
        /*057c*/ 	.word	0x000000ff
        /*0580*/ 	.word	0x00000040
        /*0584*/ 	.short	0x010a
        /*0586*/ 	.byte	0x2c
	.zero		1


	//   ....[74]....
        /*0588*/ 	.word	0x00005a90
        /*058c*/ 	.word	0x000000ff
        /*0590*/ 	.word	0x00000000
        /*0594*/ 	.short	0x0101
        /*0596*/ 	.byte	0x04
	.zero		1


	//   ....[75]....
        /*0598*/ 	.word	0x00005af0
        /*059c*/ 	.word	0x00000010
        /*05a0*/ 	.word	0x00000080
        /*05a4*/ 	.short	0x010a
        /*05a6*/ 	.byte	0xff
	.zero		1


	//   ....[76]....
        /*05a8*/ 	.word	0x00005db0
        /*05ac*/ 	.word	0x000000ff
        /*05b0*/ 	.word	0x00000000
        /*05b4*/ 	.short	0x0101
        /*05b6*/ 	.byte	0x04
	.zero		1


	//   ....[77]....
        /*05b8*/ 	.word	0x000067b0
        /*05bc*/ 	.word	0x00000000
        /*05c0*/ 	.word	0x000000d0
        /*05c4*/ 	.short	0x010a
        /*05c6*/ 	.byte	0xff
	.zero		1


	//   ....[78]....
        /*05c8*/ 	.word	0x00006810
        /*05cc*/ 	.word	0x00000000
        /*05d0*/ 	.word	0x00000020
        /*05d4*/ 	.short	0x010a
        /*05d6*/ 	.byte	0xff
	.zero		1


	//   ....[79]....
        /*05d8*/ 	.word	0x00006870
        /*05dc*/ 	.word	0x00000000
        /*05e0*/ 	.word	0x00000020
        /*05e4*/ 	.short	0x010a
        /*05e6*/ 	.byte	0xff
	.zero		1


	//   ....[80]....
        /*05e8*/ 	.word	0x000068c0
        /*05ec*/ 	.word	0x00000003
        /*05f0*/ 	.word	0x00000060
        /*05f4*/ 	.short	0x010a
        /*05f6*/ 	.byte	0xff
	.zero		1


	//   ....[81]....
        /*05f8*/ 	.word	0x00006920
        /*05fc*/ 	.word	0x00000000
        /*0600*/ 	.word	0x00000000
        /*0604*/ 	.short	0x010a
        /*0606*/ 	.byte	0xff
	.zero		1


	//   ....[82]....
        /*0608*/ 	.word	0x00006980
        /*060c*/ 	.word	0x00000000
        /*0610*/ 	.word	0x00000000
        /*0614*/ 	.short	0x010a
        /*0616*/ 	.byte	0xff
	.zero		1


	//   ....[83]....
        /*0618*/ 	.word	0x000069e0
        /*061c*/ 	.word	0x00000000
        /*0620*/ 	.word	0x00000000
        /*0624*/ 	.short	0x010a
        /*0626*/ 	.byte	0xff
	.zero		1


	//   ....[84]....
        /*0628*/ 	.word	0x00006a30
        /*062c*/ 	.word	0x00000002
        /*0630*/ 	.word	0x000000c0
        /*0634*/ 	.short	0x010a
        /*0636*/ 	.byte	0xff
	.zero		1


	//   ....[85]....
        /*0638*/ 	.word	0x00006a90
        /*063c*/ 	.word	0x00000002
        /*0640*/ 	.word	0x00000070
        /*0644*/ 	.short	0x010a
        /*0646*/ 	.byte	0xff
	.zero		1


	//   ....[86]....
        /*0648*/ 	.word	0x00006ae0
        /*064c*/ 	.word	0x00000002
        /*0650*/ 	.word	0x00000060
        /*0654*/ 	.short	0x010a
        /*0656*/ 	.byte	0xff
	.zero		1


	//   ....[87]....
        /*0658*/ 	.word	0x00006b40
        /*065c*/ 	.word	0x00000000
        /*0660*/ 	.word	0x00000070
        /*0664*/ 	.short	0x010a
        /*0666*/ 	.byte	0xff
	.zero		1


	//   ....[88]....
        /*0668*/ 	.word	0x00006b90
        /*066c*/ 	.word	0x00000000
        /*0670*/ 	.word	0x00000060
        /*0674*/ 	.short	0x010a
        /*0676*/ 	.byte	0xff
	.zero		1


	//   ....[89]....
        /*0678*/ 	.word	0x00006bf0
        /*067c*/ 	.word	0x00000002
        /*0680*/ 	.word	0x000000a0
        /*0684*/ 	.short	0x010a
        /*0686*/ 	.byte	0xff
	.zero		1


	//   ....[90]....
        /*0688*/ 	.word	0x00006c50
        /*068c*/ 	.word	0x00000000
        /*0690*/ 	.word	0x00000000
        /*0694*/ 	.short	0x010a
        /*0696*/ 	.byte	0xff
	.zero		1


	//   ....[91]....
        /*0698*/ 	.word	0x00006cb0
        /*069c*/ 	.word	0x00000000
        /*06a0*/ 	.word	0x00000000
        /*06a4*/ 	.short	0x010a
        /*06a6*/ 	.byte	0xff
	.zero		1


	//   ....[92]....
        /*06a8*/ 	.word	0x00006d10
        /*06ac*/ 	.word	0x00000000
        /*06b0*/ 	.word	0x00000000
        /*06b4*/ 	.short	0x010a
        /*06b6*/ 	.byte	0xff
	.zero		1


	//   ....[93]....
        /*06b8*/ 	.word	0x00006d70
        /*06bc*/ 	.word	0x00000000
        /*06c0*/ 	.word	0x00000000
        /*06c4*/ 	.short	0x010a
        /*06c6*/ 	.byte	0xff
	.zero		1


	//   ....[94]....
        /*06c8*/ 	.word	0x00006dd0
        /*06cc*/ 	.word	0x00000000
        /*06d0*/ 	.word	0x00000000
        /*06d4*/ 	.short	0x010a
        /*06d6*/ 	.byte	0xff
	.zero		1


	//   ....[95]....
        /*06d8*/ 	.word	0x00006e20
        /*06dc*/ 	.word	0x00000003
        /*06e0*/ 	.word	0x00000060
        /*06e4*/ 	.short	0x010a
        /*06e6*/ 	.byte	0xff
	.zero		1


	//   ....[96]....
        /*06e8*/ 	.word	0x00006e80
        /*06ec*/ 	.word	0x00000000
        /*06f0*/ 	.word	0x00000058
        /*06f4*/ 	.short	0x010a
        /*06f6*/ 	.byte	0xff
	.zero		1


	//   ....[97]....
        /*06f8*/ 	.word	0x00006ee0
        /*06fc*/ 	.word	0x00000000
        /*0700*/ 	.word	0x00000048
        /*0704*/ 	.short	0x010a
        /*0706*/ 	.byte	0xff
	.zero		1


	//   ....[98]....
        /*0708*/ 	.word	0x00006f30
        /*070c*/ 	.word	0x00000003
        /*0710*/ 	.word	0x00000060
        /*0714*/ 	.short	0x010a
        /*0716*/ 	.byte	0xff
	.zero		1


	//   ....[99]....
        /*0718*/ 	.word	0x00006f90
        /*071c*/ 	.word	0x00000000
        /*0720*/ 	.word	0x00000040
        /*0724*/ 	.short	0x010a
        /*0726*/ 	.byte	0xff
	.zero		1


	//   ....[100]....
        /*0728*/ 	.word	0x00006fe0
        /*072c*/ 	.word	0x00000010
        /*0730*/ 	.word	0x00000080
        /*0734*/ 	.short	0x010a
        /*0736*/ 	.byte	0xff
	.zero		1


	//----- nvinfo : EIATTR_NUM_MBARRIERS
	.align		4
.L_47:
        /*0738*/ 	.byte	0x03, 0x38
        /*073a*/ 	.short	0x001c


	//----- nvinfo : EIATTR_EXIT_INSTR_OFFSETS
	.align		4
        /*073c*/ 	.byte	0x04, 0x1c
        /*073e*/ 	.short	(.L_49 - .L_48)


	//   ....[0]....
.L_48:
        /*0740*/ 	.word	0x00002850


	//   ....[1]....
        /*0744*/ 	.word	0x00002d40


	//   ....[2]....
        /*0748*/ 	.word	0x00002da0


	//   ....[3]....
        /*074c*/ 	.word	0x00003c30


	//   ....[4]....
        /*0750*/ 	.word	0x00004910


	//   ....[5]....
        /*0754*/ 	.word	0x00004950


	//   ....[6]....
        /*0758*/ 	.word	0x000067a0


	//----- nvinfo : EIATTR_MAX_THREADS
	.align		4
.L_49:
        /*075c*/ 	.byte	0x04, 0x05
        /*075e*/ 	.short	(.L_51 - .L_50)
.L_50:
        /*0760*/ 	.word	0x00000100
        /*0764*/ 	.word	0x00000001
        /*0768*/ 	.word	0x00000001


	//----- nvinfo : EIATTR_CRS_STACK_SIZE
	.align		4
.L_51:
        /*076c*/ 	.byte	0x04, 0x1e
        /*076e*/ 	.short	(.L_53 - .L_52)
.L_52:
        /*0770*/ 	.word	0x00000000


	//----- nvinfo : EIATTR_CBANK_PARAM_SIZE
	.align		4
.L_53:
        /*0774*/ 	.byte	0x03, 0x19
        /*0776*/ 	.short	0x0800


	//----- nvinfo : EIATTR_PARAM_CBANK
	.align		4
        /*0778*/ 	.byte	0x04, 0x0a
        /*077a*/ 	.short	(.L_55 - .L_54)
	.align		4
.L_54:
        /*077c*/ 	.word	index@(.nv.constant0._ZN7cutlass13device_kernelINS_4gemm6kernel13GemmUniversalIN4cute5tupleIJiiiiEEENS1_10collective13CollectiveMmaINS1_35MainloopSm100TmaUmmaWarpSpecializedILi4ELi2ELi4ENS5_IJNS4_1CILi2EEENSA_ILi1EEESC_EEEEENS5_IJNSA_ILi64EEESF_SF_EEEaNS5_IJlSC_lEEEaSH_NS4_8TiledMMAINS4_8MMA_AtomIJNS4_15SM100_MMA_S8_SSIaaiLi64ELi64ELNS4_4UMMA5MajorE0ELSM_0ELNSL_8SaturateE0EEEEEENS4_6LayoutINS5_IJSC_SC_SC_EEENS5_IJNSA_ILi0EEESS_SS_EEEEENS5_IJNS4_10UnderscoreESV_SV_EEEEENS4_13SM90_TMA_LOADENS4_14ComposedLayoutINS4_7SwizzleILi2ELi4ELi3EEENS4_18smem_ptr_flag_bitsILi8EEENSQ_INS5_IJNSA_ILi8EEESF_EEENS5_IJSF_SC_EEEEEEEvNS4_8identityENS4_23SM90_TMA_LOAD_MULTICASTES18_vS19_EENS_8epilogue10collective18CollectiveEpilogueINS1C_23Sm100TmaWarpSpecializedILi1ELi1ELi32ELb0ELb0EEEJSG_NS5_IJNSQ_ISF_SC_EES1H_EEEaSH_aSH_NS1C_6fusion15FusionCallbacksIS1G_NS1J_17LinearCombinationIaiaiLNS_15FloatRoundStyleE2EEESG_S1I_JEEENS4_5SM1004TMEM4LOAD26SM100_TMEM_LOAD_16dp32b32xESY_S18_NS4_39AutoVectorizingCopyWithAssumedAlignmentILi128EEENS4_14SM90_TMA_STOREES18_S1U_S1U_EEEvvEEEEvNT_6ParamsE)
        /*0780*/ 	.short	0x0380
        /*0782*/ 	.short	0x0800


	//----- nvinfo : EIATTR_SW_WAR
	.align		4
.L_55:
        /*0784*/ 	.byte	0x04, 0x36
        /*0786*/ 	.short	(.L_57 - .L_56)
.L_56:
        /*0788*/ 	.word	0x00000008
.L_57:


//--------------------- .nv.callgraph             --------------------------
	.section	.nv.callgraph,"",@"SHT_CUDA_CALLGRAPH"
	.align	4
	.sectionentsize	8
	.align		4
        /*0000*/ 	.word	0x00000000
	.align		4
        /*0004*/ 	.word	0xffffffff
	.align		4
        /*0008*/ 	.word	index@(_ZN7cutlass13device_kernelINS_4gemm6kernel13GemmUniversalIN4cute5tupleIJiiiiEEENS1_10collective13CollectiveMmaINS1_35MainloopSm100TmaUmmaWarpSpecializedILi4ELi2ELi4ENS5_IJNS4_1CILi2EEENSA_ILi1EEESC_EEEEENS5_IJNSA_ILi64EEESF_SF_EEEaNS5_IJlSC_lEEEaSH_NS4_8TiledMMAINS4_8MMA_AtomIJNS4_15SM100_MMA_S8_SSIaaiLi64ELi64ELNS4_4UMMA5MajorE0ELSM_0ELNSL_8SaturateE0EEEEEENS4_6LayoutINS5_IJSC_SC_SC_EEENS5_IJNSA_ILi0EEESS_SS_EEEEENS5_IJNS4_10UnderscoreESV_SV_EEEEENS4_13SM90_TMA_LOADENS4_14ComposedLayoutINS4_7SwizzleILi2ELi4ELi3EEENS4_18smem_ptr_flag_bitsILi8EEENSQ_INS5_IJNSA_ILi8EEESF_EEENS5_IJSF_SC_EEEEEEEvNS4_8identityENS4_23SM90_TMA_LOAD_MULTICASTES18_vS19_EENS_8epilogue10collective18CollectiveEpilogueINS1C_23Sm100TmaWarpSpecializedILi1ELi1ELi32ELb0ELb0EEEJSG_NS5_IJNSQ_ISF_SC_EES1H_EEEaSH_aSH_NS1C_6fusion15FusionCallbacksIS1G_NS1J_17LinearCombinationIaiaiLNS_15FloatRoundStyleE2EEESG_S1I_JEEENS4_5SM1004TMEM4LOAD26SM100_TMEM_LOAD_16dp32b32xESY_S18_NS4_39AutoVectorizingCopyWithAssumedAlignmentILi128EEENS4_14SM90_TMA_STOREES18_S1U_S1U_EEEvvEEEEvNT_6ParamsE)
	.align		4
        /*000c*/ 	.word	index@(__assertfail)
	.align		4
        /*0010*/ 	.word	0x00000000
	.align		4
        /*0014*/ 	.word	0xfffffffe
	.align		4
        /*0018*/ 	.word	0x00000000
	.align		4
        /*001c*/ 	.word	0xfffffffd
	.align		4
        /*0020*/ 	.word	0x00000000
	.align		4
        /*0024*/ 	.word	0xfffffffc


//--------------------- .nv.constant4             --------------------------
	.section	.nv.constant4,"a",@progbits
	.align	8
	.align		8
.nv.constant4:
        /*0000*/ 	.dword	__assertfail
	.align		8
        /*0008*/ 	.dword	__unnamed_1
	.align		8
        /*0010*/ 	.dword	__unnamed_2
	.align		8
        /*0018*/ 	.dword	_ZN40_INTERNAL_ddf9c778_4_k_cu_8eb2d46d_110194cuda3std3__45__cpo5beginE
	.align		8
        /*0020*/ 	.dword	_ZN40_INTERNAL_ddf9c778_4_k_cu_8eb2d46d_110194cuda3std3__45__cpo3endE
	.align		8
        /*0028*/ 	.dword	_ZN40_INTERNAL_ddf9c778_4_k_cu_8eb2d46d_110194cuda3std3__45__cpo6cbeginE
	.align		8
        /*0030*/ 	.dword	_ZN40_INTERNAL_ddf9c778_4_k_cu_8eb2d46d_110194cuda3std3__45__cpo4cendE
	.align		8
        /*0038*/ 	.dword	_ZN40_INTERNAL_ddf9c778_4_k_cu_8eb2d46d_110194cuda3std3__442_GLOBAL__N__ddf9c778_4_k_cu_8eb2d46d_110196ignoreE
	.align		8
        /*0040*/ 	.dword	_ZN40_INTERNAL_ddf9c778_4_k_cu_8eb2d46d_110194cuda3std3__419piecewise_constructE
	.align		8
        /*0048*/ 	.dword	_ZN40_INTERNAL_ddf9c778_4_k_cu_8eb2d46d_110194cuda3std3__48in_placeE
	.align		8
        /*0050*/ 	.dword	_ZN40_INTERNAL_ddf9c778_4_k_cu_8eb2d46d_110194cuda3std6ranges3__45__cpo4swapE
	.align		8
        /*0058*/ 	.dword	_ZN40_INTERNAL_ddf9c778_4_k_cu_8eb2d46d_110194cuda3std6ranges3__45__cpo9iter_moveE
	.align		8
        /*0060*/ 	.dword	_ZN40_INTERNAL_ddf9c778_4_k_cu_8eb2d46d_110194cute7productE
	.align		8
        /*0068*/ 	.dword	_ZN40_INTERNAL_ddf9c778_4_k_cu_8eb2d46d_110194cute1_E
	.align		8
        /*0070*/ 	.dword	$str$25
	.align		8
        /*0078*/ 	.dword	$str$26
	.align		8
        /*0080*/ 	.dword	$str$27
	.align		8
        /*0088*/ 	.dword	$str$28


//--------------------- .text._ZN7cutlass13device_kernelINS_4gemm6kernel13GemmUniversalIN4cute5tupleIJiiiiEEENS1_10collective13CollectiveMmaINS1_35MainloopSm100TmaUmmaWarpSpecializedILi4ELi2ELi4ENS5_IJNS4_1CILi2EEENSA_ILi1EEESC_EEEEENS5_IJNSA_ILi64EEESF_SF_EEEaNS5_IJlSC_lEEEaSH_NS4_8TiledMMAINS4_8MMA_AtomIJNS4_15SM100_MMA_S8_SSIaaiLi64ELi64ELNS4_4UMMA5MajorE0ELSM_0ELNSL_8SaturateE0EEEEEENS4_6LayoutINS5_IJSC_SC_SC_EEENS5_IJNSA_ILi0EEESS_SS_EEEEENS5_IJNS4_10UnderscoreESV_SV_EEEEENS4_13SM90_TMA_LOADENS4_14ComposedLayoutINS4_7SwizzleILi2ELi4ELi3EEENS4_18smem_ptr_flag_bitsILi8EEENSQ_INS5_IJNSA_ILi8EEESF_EEENS5_IJSF_SC_EEEEEEEvNS4_8identityENS4_23SM90_TMA_LOAD_MULTICASTES18_vS19_EENS_8epilogue10collective18CollectiveEpilogueINS1C_23Sm100TmaWarpSpecializedILi1ELi1ELi32ELb0ELb0EEEJSG_NS5_IJNSQ_ISF_SC_EES1H_EEEaSH_aSH_NS1C_6fusion15FusionCallbacksIS1G_NS1J_17LinearCombinationIaiaiLNS_15FloatRoundStyleE2EEESG_S1I_JEEENS4_5SM1004TMEM4LOAD26SM100_TMEM_LOAD_16dp32b32xESY_S18_NS4_39AutoVectorizingCopyWithAssumedAlignmentILi128EEENS4_14SM90_TMA_STOREES18_S1U_S1U_EEEvvEEEEvNT_6ParamsE --------------------------
	.section	.text._ZN7cutlass13device_kernelINS_4gemm6kernel13GemmUniversalIN4cute5tupleIJiiiiEEENS1_10collective13CollectiveMmaINS1_35MainloopSm100TmaUmmaWarpSpecializedILi4ELi2ELi4ENS5_IJNS4_1CILi2EEENSA_ILi1EEESC_EEEEENS5_IJNSA_ILi64EEESF_SF_EEEaNS5_IJlSC_lEEEaSH_NS4_8TiledMMAINS4_8MMA_AtomIJNS4_15SM100_MMA_S8_SSIaaiLi64ELi64ELNS4_4UMMA5MajorE0ELSM_0ELNSL_8SaturateE0EEEEEENS4_6LayoutINS5_IJSC_SC_SC_EEENS5_IJNSA_ILi0EEESS_SS_EEEEENS5_IJNS4_10UnderscoreESV_SV_EEEEENS4_13SM90_TMA_LOADENS4_14ComposedLayoutINS4_7SwizzleILi2ELi4ELi3EEENS4_18smem_ptr_flag_bitsILi8EEENSQ_INS5_IJNSA_ILi8EEESF_EEENS5_IJSF_SC_EEEEEEEvNS4_8identityENS4_23SM90_TMA_LOAD_MULTICASTES18_vS19_EENS_8epilogue10collective18CollectiveEpilogueINS1C_23Sm100TmaWarpSpecializedILi1ELi1ELi32ELb0ELb0EEEJSG_NS5_IJNSQ_ISF_SC_EES1H_EEEaSH_aSH_NS1C_6fusion15FusionCallbacksIS1G_NS1J_17LinearCombinationIaiaiLNS_15FloatRoundStyleE2EEESG_S1I_JEEENS4_5SM1004TMEM4LOAD26SM100_TMEM_LOAD_16dp32b32xESY_S18_NS4_39AutoVectorizingCopyWithAssumedAlignmentILi128EEENS4_14SM90_TMA_STOREES18_S1U_S1U_EEEvvEEEEvNT_6ParamsE,"ax",@progbits
	.align	128
.text._ZN7cutlass13device_kernelINS_4gemm6kernel13GemmUniversalIN4cute5tupleIJiiiiEEENS1_10collective13CollectiveMmaINS1_35MainloopSm100TmaUmmaWarpSpecializedILi4ELi2ELi4ENS5_IJNS4_1CILi2EEENSA_ILi1EEESC_EEEEENS5_IJNSA_ILi64EEESF_SF_EEEaNS5_IJlSC_lEEEaSH_NS4_8TiledMMAINS4_8MMA_AtomIJNS4_15SM100_MMA_S8_SSIaaiLi64ELi64ELNS4_4UMMA5MajorE0ELSM_0ELNSL_8SaturateE0EEEEEENS4_6LayoutINS5_IJSC_SC_SC_EEENS5_IJNSA_ILi0EEESS_SS_EEEEENS5_IJNS4_10UnderscoreESV_SV_EEEEENS4_13SM90_TMA_LOADENS4_14ComposedLayoutINS4_7SwizzleILi2ELi4ELi3EEENS4_18smem_ptr_flag_bitsILi8EEENSQ_INS5_IJNSA_ILi8EEESF_EEENS5_IJSF_SC_EEEEEEEvNS4_8identityENS4_23SM90_TMA_LOAD_MULTICASTES18_vS19_EENS_8epilogue10collective18CollectiveEpilogueINS1C_23Sm100TmaWarpSpecializedILi1ELi1ELi32ELb0ELb0EEEJSG_NS5_IJNSQ_ISF_SC_EES1H_EEEaSH_aSH_NS1C_6fusion15FusionCallbacksIS1G_NS1J_17LinearCombinationIaiaiLNS_15FloatRoundStyleE2EEESG_S1I_JEEENS4_5SM1004TMEM4LOAD26SM100_TMEM_LOAD_16dp32b32xESY_S18_NS4_39AutoVectorizingCopyWithAssumedAlignmentILi128EEENS4_14SM90_TMA_STOREES18_S1U_S1U_EEEvvEEEEvNT_6ParamsE:
        .type           _ZN7cutlass13device_kernelINS_4gemm6kernel13GemmUniversalIN4cute5tupleIJiiiiEEENS1_10collective13CollectiveMmaINS1_35MainloopSm100TmaUmmaWarpSpecializedILi4ELi2ELi4ENS5_IJNS4_1CILi2EEENSA_ILi1EEESC_EEEEENS5_IJNSA_ILi64EEESF_SF_EEEaNS5_IJlSC_lEEEaSH_NS4_8TiledMMAINS4_8MMA_AtomIJNS4_15SM100_MMA_S8_SSIaaiLi64ELi64ELNS4_4UMMA5MajorE0ELSM_0ELNSL_8SaturateE0EEEEEENS4_6LayoutINS5_IJSC_SC_SC_EEENS5_IJNSA_ILi0EEESS_SS_EEEEENS5_IJNS4_10UnderscoreESV_SV_EEEEENS4_13SM90_TMA_LOADENS4_14ComposedLayoutINS4_7SwizzleILi2ELi4ELi3EEENS4_18smem_ptr_flag_bitsILi8EEENSQ_INS5_IJNSA_ILi8EEESF_EEENS5_IJSF_SC_EEEEEEEvNS4_8identityENS4_23SM90_TMA_LOAD_MULTICASTES18_vS19_EENS_8epilogue10collective18CollectiveEpilogueINS1C_23Sm100TmaWarpSpecializedILi1ELi1ELi32ELb0ELb0EEEJSG_NS5_IJNSQ_ISF_SC_EES1H_EEEaSH_aSH_NS1C_6fusion15FusionCallbacksIS1G_NS1J_17LinearCombinationIaiaiLNS_15FloatRoundStyleE2EEESG_S1I_JEEENS4_5SM1004TMEM4LOAD26SM100_TMEM_LOAD_16dp32b32xESY_S18_NS4_39AutoVectorizingCopyWithAssumedAlignmentILi128EEENS4_14SM90_TMA_STOREES18_S1U_S1U_EEEvvEEEEvNT_6ParamsE,@function
        .size           _ZN7cutlass13device_kernelINS_4gemm6kernel13GemmUniversalIN4cute5tupleIJiiiiEEENS1_10collective13CollectiveMmaINS1_35MainloopSm100TmaUmmaWarpSpecializedILi4ELi2ELi4ENS5_IJNS4_1CILi2EEENSA_ILi1EEESC_EEEEENS5_IJNSA_ILi64EEESF_SF_EEEaNS5_IJlSC_lEEEaSH_NS4_8TiledMMAINS4_8MMA_AtomIJNS4_15SM100_MMA_S8_SSIaaiLi64ELi64ELNS4_4UMMA5MajorE0ELSM_0ELNSL_8SaturateE0EEEEEENS4_6LayoutINS5_IJSC_SC_SC_EEENS5_IJNSA_ILi0EEESS_SS_EEEEENS5_IJNS4_10UnderscoreESV_SV_EEEEENS4_13SM90_TMA_LOADENS4_14ComposedLayoutINS4_7SwizzleILi2ELi4ELi3EEENS4_18smem_ptr_flag_bitsILi8EEENSQ_INS5_IJNSA_ILi8EEESF_EEENS5_IJSF_SC_EEEEEEEvNS4_8identityENS4_23SM90_TMA_LOAD_MULTICASTES18_vS19_EENS_8epilogue10collective18CollectiveEpilogueINS1C_23Sm100TmaWarpSpecializedILi1ELi1ELi32ELb0ELb0EEEJSG_NS5_IJNSQ_ISF_SC_EES1H_EEEaSH_aSH_NS1C_6fusion15FusionCallbacksIS1G_NS1J_17LinearCombinationIaiaiLNS_15FloatRoundStyleE2EEESG_S1I_JEEENS4_5SM1004TMEM4LOAD26SM100_TMEM_LOAD_16dp32b32xESY_S18_NS4_39AutoVectorizingCopyWithAssumedAlignmentILi128EEENS4_14SM90_TMA_STOREES18_S1U_S1U_EEEvvEEEEvNT_6ParamsE,(.L_x_135 - _ZN7cutlass13device_kernelINS_4gemm6kernel13GemmUniversalIN4cute5tupleIJiiiiEEENS1_10collective13CollectiveMmaINS1_35MainloopSm100TmaUmmaWarpSpecializedILi4ELi2ELi4ENS5_IJNS4_1CILi2EEENSA_ILi1EEESC_EEEEENS5_IJNSA_ILi64EEESF_SF_EEEaNS5_IJlSC_lEEEaSH_NS4_8TiledMMAINS4_8MMA_AtomIJNS4_15SM100_MMA_S8_SSIaaiLi64ELi64ELNS4_4UMMA5MajorE0ELSM_0ELNSL_8SaturateE0EEEEEENS4_6LayoutINS5_IJSC_SC_SC_EEENS5_IJNSA_ILi0EEESS_SS_EEEEENS5_IJNS4_10UnderscoreESV_SV_EEEEENS4_13SM90_TMA_LOADENS4_14ComposedLayoutINS4_7SwizzleILi2ELi4ELi3EEENS4_18smem_ptr_flag_bitsILi8EEENSQ_INS5_IJNSA_ILi8EEESF_EEENS5_IJSF_SC_EEEEEEEvNS4_8identityENS4_23SM90_TMA_LOAD_MULTICASTES18_vS19_EENS_8epilogue10collective18CollectiveEpilogueINS1C_23Sm100TmaWarpSpecializedILi1ELi1ELi32ELb0ELb0EEEJSG_NS5_IJNSQ_ISF_SC_EES1H_EEEaSH_aSH_NS1C_6fusion15FusionCallbacksIS1G_NS1J_17LinearCombinationIaiaiLNS_15FloatRoundStyleE2EEESG_S1I_JEEENS4_5SM1004TMEM4LOAD26SM100_TMEM_LOAD_16dp32b32xESY_S18_NS4_39AutoVectorizingCopyWithAssumedAlignmentILi128EEENS4_14SM90_TMA_STOREES18_S1U_S1U_EEEvvEEEEvNT_6ParamsE)
        .other          _ZN7cutlass13device_kernelINS_4gemm6kernel13GemmUniversalIN4cute5tupleIJiiiiEEENS1_10collective13CollectiveMmaINS1_35MainloopSm100TmaUmmaWarpSpecializedILi4ELi2ELi4ENS5_IJNS4_1CILi2EEENSA_ILi1EEESC_EEEEENS5_IJNSA_ILi64EEESF_SF_EEEaNS5_IJlSC_lEEEaSH_NS4_8TiledMMAINS4_8MMA_AtomIJNS4_15SM100_MMA_S8_SSIaaiLi64ELi64ELNS4_4UMMA5MajorE0ELSM_0ELNSL_8SaturateE0EEEEEENS4_6LayoutINS5_IJSC_SC_SC_EEENS5_IJNSA_ILi0EEESS_SS_EEEEENS5_IJNS4_10UnderscoreESV_SV_EEEEENS4_13SM90_TMA_LOADENS4_14ComposedLayoutINS4_7SwizzleILi2ELi4ELi3EEENS4_18smem_ptr_flag_bitsILi8EEENSQ_INS5_IJNSA_ILi8EEESF_EEENS5_IJSF_SC_EEEEEEEvNS4_8identityENS4_23SM90_TMA_LOAD_MULTICASTES18_vS19_EENS_8epilogue10collective18CollectiveEpilogueINS1C_23Sm100TmaWarpSpecializedILi1ELi1ELi32ELb0ELb0EEEJSG_NS5_IJNSQ_ISF_SC_EES1H_EEEaSH_aSH_NS1C_6fusion15FusionCallbacksIS1G_NS1J_17LinearCombinationIaiaiLNS_15FloatRoundStyleE2EEESG_S1I_JEEENS4_5SM1004TMEM4LOAD26SM100_TMEM_LOAD_16dp32b32xESY_S18_NS4_39AutoVectorizingCopyWithAssumedAlignmentILi128EEENS4_14SM90_TMA_STOREES18_S1U_S1U_EEEvvEEEEvNT_6ParamsE,@"STO_CUDA_ENTRY STV_DEFAULT"
_ZN7cutlass13device_kernelINS_4gemm6kernel13GemmUniversalIN4cute5tupleIJiiiiEEENS1_10collective13CollectiveMmaINS1_35MainloopSm100TmaUmmaWarpSpecializedILi4ELi2ELi4ENS5_IJNS4_1CILi2EEENSA_ILi1EEESC_EEEEENS5_IJNSA_ILi64EEESF_SF_EEEaNS5_IJlSC_lEEEaSH_NS4_8TiledMMAINS4_8MMA_AtomIJNS4_15SM100_MMA_S8_SSIaaiLi64ELi64ELNS4_4UMMA5MajorE0ELSM_0ELNSL_8SaturateE0EEEEEENS4_6LayoutINS5_IJSC_SC_SC_EEENS5_IJNSA_ILi0EEESS_SS_EEEEENS5_IJNS4_10UnderscoreESV_SV_EEEEENS4_13SM90_TMA_LOADENS4_14ComposedLayoutINS4_7SwizzleILi2ELi4ELi3EEENS4_18smem_ptr_flag_bitsILi8EEENSQ_INS5_IJNSA_ILi8EEESF_EEENS5_IJSF_SC_EEEEEEEvNS4_8identityENS4_23SM90_TMA_LOAD_MULTICASTES18_vS19_EENS_8epilogue10collective18CollectiveEpilogueINS1C_23Sm100TmaWarpSpecializedILi1ELi1ELi32ELb0ELb0EEEJSG_NS5_IJNSQ_ISF_SC_EES1H_EEEaSH_aSH_NS1C_6fusion15FusionCallbacksIS1G_NS1J_17LinearCombinationIaiaiLNS_15FloatRoundStyleE2EEESG_S1I_JEEENS4_5SM1004TMEM4LOAD26SM100_TMEM_LOAD_16dp32b32xESY_S18_NS4_39AutoVectorizingCopyWithAssumedAlignmentILi128EEENS4_14SM90_TMA_STOREES18_S1U_S1U_EEEvvEEEEvNT_6ParamsE:
[----:B------:R-:W1:Y:S01]  /*0000*/  LDC R1, c[0x0][0x37c] ;  /* 0x0000df00ff017b82 */ /* 0x000e620000000800 */
[----:B------:R-:W2:Y:S01]  /*0010*/  S2R R69, SR_TID.X ;  /* 0x0000000000457919 */ /* 0x000ea20000002100 */
[----:B------:R-:W3:Y:S01]  /*0020*/  LDCU.64 UR8, c[0x0][0x890] ;  /* 0x00011200ff0877ac */ /* 0x000ee20008000a00 */
[----:B------:R-:W-:Y:S02]  /*0030*/  PRMT R80, RZ, 0x7610, R80 ;  /* 0x00007610ff507816 */ /* 0x000fe40000000050 */
[----:B------:R-:W-:Y:S01]  /*0040*/  ELECT P3, URZ, PT ;  /* 0x0000000000ff782f */ /* 0x000fe20003860000 */
[----:B---3--:R-:W-:-:S04]  /*0050*/  UISETP.NE.U32.AND UP0, UPT, UR8, URZ, UPT ;  /* 0x000000ff0800728c */ /* 0x008fc8000bf05070 */
[----:B------:R-:W-:Y:S01]  /*0060*/  UISETP.NE.AND.EX UP0, UPT, UR9, URZ, UPT, UP0 ;  /* 0x000000ff0900728c */ /* 0x000fe2000bf05300 */
[----:B--2---:R-:W-:-:S05]  /*0070*/  SHF.R.U32.HI R81, RZ, 0x5, R69 ;  /* 0x00000005ff517819 */ /* 0x004fca0000011645 */
[----:B------:R-:W2:Y:S02]  /*0080*/  SHFL.IDX PT, R0, R81, RZ, 0x1f ;  /* 0x00001fff51007589 */ /* 0x000ea400000e0000 */
[----:B--2---:R-:W-:Y:S01]  /*0090*/  R2UR UR18, R0 ;  /* 0x00000000001272ca */ /* 0x004fe200000e0000 */
[----:B-1----:R-:W-:-:S14]  /*00a0*/  BRA.U UP0, `(.L_x_0) ;  /* 0x0000000100307547 */ /* 0x002fdc000b800000 */
[----:B------:R-:W1:Y:S02]  /*00b0*/  LDCU.64 UR4, c[0x0][0x888] ;  /* 0x00011100ff0477ac */ /* 0x000e640008000a00 */
[----:B-1----:R-:W-:-:S04]  /*00c0*/  UISETP.NE.U32.AND UP0, UPT, UR4, URZ, UPT ;  /* 0x000000ff0400728c */ /* 0x002fc8000bf05070 */
[----:B------:R-:W-:-:S09]  /*00d0*/  UISETP.NE.AND.EX UP0, UPT, UR5, URZ, UPT, UP0 ;  /* 0x000000ff0500728c */ /* 0x000fd2000bf05300 */
[----:B------:R-:W-:Y:S05]  /*00e0*/  BRA.U !UP0, `(.L_x_1) ;  /* 0x0000000108147547 */ /* 0x000fea000b800000 */
[----:B------:R-:W1:Y:S01]  /*00f0*/  LDC.64 R2, c[0x0][0x888] ;  /* 0x00022200ff027b82 */ /* 0x000e620000000a00 */
[----:B------:R-:W1:Y:S02]  /*0100*/  LDCU.64 UR4, c[0x0][0x358] ;  /* 0x00006b00ff0477ac */ /* 0x000e640008000a00 */
[----:B-1----:R1:W5:Y:S01]  /*0110*/  LDG.E R39, desc[UR4][R2.64] ;  /* 0x0000000402277981 */ /* 0x002362000c1e1900 */
[----:B------:R-:W-:Y:S01]  /*0120*/  HFMA2 R80, -RZ, RZ, 0, 5.9604644775390625e-08 ;  /* 0x00000001ff507431 */ /* 0x000fe200000001ff */
[----:B------:R-:W-:Y:S05]  /*0130*/  BRA `(.L_x_0) ;  /* 0x00000000000c7947 */ /* 0x000fea0003800000 */
.L_x_1:
[----:B------:R-:W1:Y:S01]  /*0140*/  LDCU UR4, c[0x0][0x880] ;  /* 0x00011000ff0477ac */ /* 0x000e620008000800 */
[----:B------:R-:W-:Y:S01]  /*0150*/  HFMA2 R80, -RZ, RZ, 0, 5.9604644775390625e-08 ;  /* 0x00000001ff507431 */ /* 0x000fe200000001ff */
[----:B-1----:R-:W-:-:S07]  /*0160*/  MOV R39, UR4 ;  /* 0x0000000400277c02 */ /* 0x002fce0008000f00 */
.L_x_0:
[----:B------:R-:W2:Y:S02]  /*0170*/  LDCU.64 UR4, c[0x0][0x8b0] ;  /* 0x00011600ff0477ac */ /* 0x000ea40008000a00 */
[----:B--2---:R-:W-:-:S04]  /*0180*/  UISETP.NE.U32.AND UP0, UPT, UR4, URZ, UPT ;  /* 0x000000ff0400728c */ /* 0x004fc8000bf05070 */
[----:B------:R-:W-:-:S09]  /*0190*/  UISETP.NE.AND.EX UP0, UPT, UR5, URZ, UPT, UP0 ;  /* 0x000000ff0500728c */ /* 0x000fd2000bf05300 */
[----:B------:R-:W-:Y:S05]  /*01a0*/  BRA.U UP0, `(.L_x_2) ;  /* 0x0000000100287547 */ /* 0x000fea000b800000 */
[----:B------:R-:W2:Y:S02]  /*01b0*/  LDCU.64 UR4, c[0x0][0x8a8] ;  /* 0x00011500ff0477ac */ /* 0x000ea40008000a00 */
[----:B--2---:R-:W-:-:S04]  /*01c0*/  UISETP.NE.U32.AND UP0, UPT, UR4, URZ, UPT ;  /* 0x000000ff0400728c */ /* 0x004fc8000bf05070 */
[----:B------:R-:W-:-:S09]  /*01d0*/  UISETP.NE.AND.EX UP0, UPT, UR5, URZ, UPT, UP0 ;  /* 0x000000ff0500728c */ /* 0x000fd2000bf05300 */
[----:B------:R-:W-:Y:S05]  /*01e0*/  BRA.U !UP0, `(.L_x_3) ;  /* 0x0000000108107547 */ /* 0x000fea000b800000 */
[----:B-1----:R-:W1:Y:S01]  /*01f0*/  LDC.64 R2, c[0x0][0x8a8] ;  /* 0x00022a00ff027b82 */ /* 0x002e620000000a00 */
[----:B------:R-:W1:Y:S02]  /*0200*/  LDCU.64 UR4, c[0x0][0x358] ;  /* 0x00006b00ff0477ac */ /* 0x000e640008000a00 */
[----:B-1----:R2:W5:Y:S01]  /*0210*/  LDG.E R38, desc[UR4][R2.64] ;  /* 0x0000000402267981 */ /* 0x002562000c1e1900 */
[----:B------:R-:W-:Y:S05]  /*0220*/  BRA `(.L_x_2) ;  /* 0x0000000000087947 */ /* 0x000fea0003800000 */
.L_x_3:
[----:B------:R-:W2:Y:S02]  /*0230*/  LDCU UR4, c[0x0][0x8a0] ;  /* 0x00011400ff0477ac */ /* 0x000ea40008000800 */
[----:B--2---:R-:W-:Y:S02]  /*0240*/  MOV R38, UR4 ;  /* 0x0000000400267c02 */ /* 0x004fe40008000f00 */
.L_x_2:
[----:B------:R-:W-:Y:S01]  /*0250*/  IMAD.U32 R0, RZ, RZ, UR18 ;  /* 0x00000012ff007e24 */ /* 0x000fe2000f8e00ff */
[----:B------:R-:W-:Y:S04]  /*0260*/  BSSY.RECONVERGENT B0, `(.L_x_4) ;  /* 0x000000c000007945 */ /* 0x000fe80003800200 */
[C---:B------:R-:W-:Y:S02]  /*0270*/  ISETP.NE.OR P1, PT, R0.reuse, 0x1, !P3 ;  /* 0x000000010000780c */ /* 0x040fe40005f25670 */
[----:B------:R-:W-:-:S11]  /*0280*/  ISETP.NE.OR P0, PT, R0, 0x3, !P3 ;  /* 0x000000030000780c */ /* 0x000fd60005f05670 */
[----:B------:R-:W-:Y:S05]  /*0290*/  @P1 BRA `(.L_x_5) ;  /* 0x0000000000201947 */ /* 0x000fea0003800000 */
[----:B------:R-:W3:Y:S02]  /*02a0*/  LDCU.64 UR4, c[0x0][0x348] ;  /* 0x00006900ff0477ac */ /* 0x000ee40008000a00 */
[----:B---3--:R-:W-:Y:S02]  /*02b0*/  UIADD3 UR6, UP1, UPT, UR4, 0x80, URZ ;  /* 0x0000008004067890 */ /* 0x008fe4000ff3e0ff */
[----:B------:R-:W-:Y:S02]  /*02c0*/  UIADD3 UR4, UP0, UPT, UR4, 0x180, URZ ;  /* 0x0000018004047890 */ /* 0x000fe4000ff1e0ff */
[----:B------:R-:W-:Y:S02]  /*02d0*/  UIADD3.X UR7, UPT, UPT, URZ, UR5, URZ, UP1, !UPT ;  /* 0x00000005ff077290 */ /* 0x000fe40008ffe4ff */
[----:B------:R-:W-:-:S07]  /*02e0*/  UIADD3.X UR5, UPT, UPT, URZ, UR5, URZ, UP0, !UPT ;  /* 0x00000005ff057290 */ /* 0x000fce00087fe4ff */
[----:B------:R3:W-:Y:S02]  /*02f0*/  UTMACCTL.PF [UR6] ;  /* 0x00000000060079b9 */ /* 0x0007e40008040000 */
[----:B------:R3:W-:Y:S02]  /*0300*/  UTMACCTL.PF [UR4] ;  /* 0x00000000040079b9 */ /* 0x0007e40008040000 */
[----:B---3--:R-:W-:Y:S01]  /*0310*/  NOP ;  /* 0x0000000000007918 */ /* 0x008fe20000000000 */
.L_x_5:
[----:B------:R-:W-:Y:S05]  /*0320*/  BSYNC.RECONVERGENT B0 ;  /* 0x0000000000007941 */ /* 0x000fea0003800200 */
.L_x_4:
[----:B------:R-:W-:Y:S04]  /*0330*/  BSSY.RECONVERGENT B0, `(.L_x_6) ;  /* 0x000000a000007945 */ /* 0x000fe80003800200 */
        /* <DEDUP_REMOVED lines=9> */
.L_x_7:
[----:B------:R-:W-:Y:S05]  /*03d0*/  BSYNC.RECONVERGENT B0 ;  /* 0x0000000000007941 */ /* 0x000fea0003800200 */
.L_x_6:
[----:B------:R-:W3:Y:S01]  /*03e0*/  LDCU.64 UR4, c[0x0][0x888] ;  /* 0x00011100ff0477ac */ /* 0x000ee20008000a00 */
[----:B------:R-:W-:Y:S02]  /*03f0*/  UISETP.EQ.U32.AND UP2, UPT, UR8, URZ, UPT ;  /* 0x000000ff0800728c */ /* 0x000fe4000bf42070 */
[----:B------:R-:W-:Y:S02]  /*0400*/  UPLOP3.LUT UP3, UPT, UPT, UPT, UPT, 0x80, 0x8 ;  /* 0x000000000008789c */ /* 0x000fe40003f6f070 */
[----:B---3--:R-:W-:-:S04]  /*0410*/  UISETP.NE.U32.AND UP0, UPT, UR4, URZ, UPT ;  /* 0x000000ff0400728c */ /* 0x008fc8000bf05070 */
[----:B------:R-:W-:-:S04]  /*0420*/  UISETP.NE.AND.EX UP1, UPT, UR5, URZ, UPT, UP0 ;  /* 0x000000ff0500728c */ /* 0x000fc8000bf25300 */
[----:B------:R-:W-:-:S04]  /*0430*/  UISETP.EQ.OR.EX UP4, UPT, UR9, URZ, !UP1, UP2 ;  /* 0x000000ff0900728c */ /* 0x000fc8000cf82720 */
[----:B------:R-:W-:-:S05]  /*0440*/  UP2UR UR61, UPR, URZ, 0x10 ;  /* 0x00000010ff3d7883 */ /* 0x000fca0008000000 */
[----:B------:R-:W-:Y:S07]  /*0450*/  BRA.U !UP4, `(.L_x_8) ;  /* 0x000000010c207547 */ /* 0x000fee000b800000 */
[----:B-----5:R-:W-:Y:S01]  /*0460*/  R2UR UR5, R39 ;  /* 0x00000000270572ca */ /* 0x020fe200000e0000 */
[----:B------:R-:W-:Y:S02]  /*0470*/  UISETP.NE.U32.AND UP2, UPT, UR8, URZ, UPT ;  /* 0x000000ff0800728c */ /* 0x000fe4000bf45070 */
[----:B------:R-:W-:Y:S02]  /*0480*/  USEL UR4, URZ, 0xffffffff, UP1 ;  /* 0xffffffffff047887 */ /* 0x000fe40008800000 */
[----:B------:R-:W-:-:S08]  /*0490*/  UISETP.NE.AND.EX UP2, UPT, UR9, URZ, UPT, UP2 ;  /* 0x000000ff0900728c */ /* 0x000fd0000bf45320 */
[----:B------:R-:W-:-:S04]  /*04a0*/  UISETP.NE.AND UP0, UPT, UR5, URZ, UPT ;  /* 0x000000ff0500728c */ /* 0x000fc8000bf05270 */
[----:B------:R-:W-:-:S04]  /*04b0*/  @!UP2 USEL UR4, URZ, 0xffffffff, UP0 ;  /* 0xffffffffff04a887 */ /* 0x000fc80008000000 */
[----:B------:R-:W-:-:S04]  /*04c0*/  ULOP3.LUT UR4, UR4, 0x1, URZ, 0xc0, !UPT ;  /* 0x0000000104047892 */ /* 0x000fc8000f8ec0ff */
[----:B------:R-:W-:Y:S02]  /*04d0*/  UISETP.NE.U32.AND UP3, UPT, UR4, 0x1, UPT ;  /* 0x000000010400788c */ /* 0x000fe4000bf65070 */
.L_x_8:
[----:B-12---:R-:W1:Y:S01]  /*04e0*/  SHFL.IDX PT, R2, R81, RZ, 0x1f ;  /* 0x00001fff51027589 */ /* 0x006e6200000e0000 */
[----:B------:R-:W-:Y:S01]  /*04f0*/  UISETP.NE.AND UP5, UPT, UR18, 0x2, UPT ;  /* 0x000000021200788c */ /* 0x000fe2000bfa5270 */
[----:B-1----:R-:W-:-:S13]  /*0500*/  ISETP.NE.AND P0, PT, R2, RZ, PT ;  /* 0x000000ff0200720c */ /* 0x002fda0003f05270 */
[----:B------:R-:W-:Y:S05]  /*0510*/  @P0 BRA `(.L_x_9) ;  /* 0x0000000000580947 */ /* 0x000fea0003800000 */
[----:B------:R-:W1:Y:S01]  /*0520*/  S2UR UR4, SR_CgaCtaId ;  /* 0x00000000000479c3 */ /* 0x000e620000008800 */
[----:B------:R-:W-:Y:S01]  /*0530*/  UMOV UR5, 0x400 ;  /* 0x0000040000057882 */ /* 0x000fe20000000000 */
[----:B------:R-:W-:Y:S01]  /*0540*/  UMOV UR8, 0x1 ;  /* 0x0000000100087882 */ /* 0x000fe20000000000 */
[----:B------:R-:W-:Y:S01]  /*0550*/  UMOV UR6, 0x2 ;  /* 0x0000000200067882 */ /* 0x000fe20000000000 */
[----:B------:R-:W-:-:S04]  /*0560*/  UIADD3 UR8, UPT, UPT, -UR8, 0x100000, URZ ;  /* 0x0010000008087890 */ /* 0x000fc8000fffe1ff */
[----:B------:R-:W-:Y:S02]  /*0570*/  USHF.L.U32 UR9, UR8, 0xb, URZ ;  /* 0x0000000b08097899 */ /* 0x000fe400080006ff */
[----:B------:R-:W-:Y:S02]  /*0580*/  USHF.L.U32 UR8, UR8, 0x1, URZ ;  /* 0x0000000108087899 */ /* 0x000fe400080006ff */
[----:B------:R-:W-:-:S04]  /*0590*/  UIADD3 UR6, UPT, UPT, -UR6, 0x100000, URZ ;  /* 0x0010000006067890 */ /* 0x000fc8000fffe1ff */
[----:B------:R-:W-:Y:S02]  /*05a0*/  USHF.L.U32 UR7, UR6, 0xb, URZ ;  /* 0x0000000b06077899 */ /* 0x000fe400080006ff */
[----:B------:R-:W-:Y:S01]  /*05b0*/  USHF.L.U32 UR6, UR6, 0x1, URZ ;  /* 0x0000000106067899 */ /* 0x000fe200080006ff */
[----:B------:R-:W-:Y:S01]  /*05c0*/  ELECT P0, URZ, PT ;  /* 0x0000000000ff782f */ /* 0x000fe20003800000 */
[----:B-1----:R-:W-:Y:S01]  /*05d0*/  ULEA UR4, UR4, UR5, 0x18 ;  /* 0x0000000504047291 */ /* 0x002fe2000f8ec0ff */
[----:B------:R-:W1:Y:S11]  /*05e0*/  FENCE.VIEW.ASYNC.S ;  /* 0x00000000000073c6 */ /* 0x000e760000000000 */
[----:B-1----:R1:W2:Y:S01]  /*05f0*/  SYNCS.EXCH.64 URZ, [UR4], UR8 ;  /* 0x0000000804ff75b2 */ /* 0x0022a20008000100 */
[----:B------:R1:W3:Y:S01]  /*0600*/  SYNCS.EXCH.64 URZ, [UR4+0x20], UR6 ;  /* 0x0000200604ff75b2 */ /* 0x0002e20008000100 */
[----:B------:R1:W4:Y:S01]  /*0610*/  SYNCS.EXCH.64 URZ, [UR4+0x8], UR8 ;  /* 0x0000080804ff75b2 */ /* 0x0003220008000100 */
[----:B------:R1:W1:Y:S01]  /*0620*/  SYNCS.EXCH.64 URZ, [UR4+0x28], UR6 ;  /* 0x0000280604ff75b2 */ /* 0x0002620008000100 */
[----:B------:R1:W1:Y:S01]  /*0630*/  SYNCS.EXCH.64 URZ, [UR4+0x10], UR8 ;  /* 0x0000100804ff75b2 */ /* 0x0002620008000100 */
[----:B------:R1:W1:Y:S01]  /*0640*/  SYNCS.EXCH.64 URZ, [UR4+0x30], UR6 ;  /* 0x0000300604ff75b2 */ /* 0x0002620008000100 */
[----:B------:R1:W1:Y:S01]  /*0650*/  SYNCS.EXCH.64 URZ, [UR4+0x18], UR8 ;  /* 0x0000180804ff75b2 */ /* 0x0002620008000100 */
[----:B------:R1:W1:Y:S01]  /*0660*/  SYNCS.EXCH.64 URZ, [UR4+0x38], UR6 ;  /* 0x0000380604ff75b2 */ /* 0x0002620008000100 */
[----:B------:R-:W-:Y:S01]  /*0670*/  NOP ;  /* 0x0000000000007918 */ /* 0x000fe20000000000 */
.L_x_9:
[----:B------:R-:W2:Y:S01]  /*0680*/  SHFL.IDX PT, R2, R81, RZ, 0x1f ;  /* 0x00001fff51027589 */ /* 0x000ea200000e0000 */
[----:B------:R-:W-:Y:S01]  /*0690*/  NOP ;  /* 0x0000000000007918 */ /* 0x000fe20000000000 */
[----:B--2---:R-:W-:-:S13]  /*06a0*/  ISETP.NE.AND P0, PT, R2, 0x1, PT ;  /* 0x000000010200780c */ /* 0x004fda0003f05270 */
[----:B------:R-:W-:Y:S05]  /*06b0*/  @P0 BRA `(.L_x_10) ;  /* 0x0000000000400947 */ /* 0x000fea0003800000 */
[----:B-1----:R-:W1:Y:S01]  /*06c0*/  S2UR UR4, SR_CgaCtaId ;  /* 0x00000000000479c3 */ /* 0x002e620000008800 */
        /* <DEDUP_REMOVED lines=12> */
[----:B-1----:R2:W1:Y:S01]  /*0790*/  SYNCS.EXCH.64 URZ, [UR4+0x40], UR8 ;  /* 0x0000400804ff75b2 */ /* 0x0024620008000100 */
[----:B------:R2:W1:Y:S02]  /*07a0*/  SYNCS.EXCH.64 URZ, [UR4+0x48], UR6 ;  /* 0x0000480604ff75b2 */ /* 0x0004640008000100 */
[----:B--2---:R-:W-:Y:S01]  /*07b0*/  NOP ;  /* 0x0000000000007918 */ /* 0x004fe20000000000 */
.L_x_10:
[----:B------:R-:W2:Y:S01]  /*07c0*/  SHFL.IDX PT, R2, R81, RZ, 0x1f ;  /* 0x00001fff51027589 */ /* 0x000ea200000e0000 */
[----:B------:R-:W-:Y:S01]  /*07d0*/  NOP ;  /* 0x0000000000007918 */ /* 0x000fe20000000000 */
[----:B--2---:R-:W-:-:S13]  /*07e0*/  ISETP.NE.AND P0, PT, R2, 0x3, PT ;  /* 0x000000030200780c */ /* 0x004fda0003f05270 */
[----:B------:R-:W-:Y:S05]  /*07f0*/  @P0 BRA `(.L_x_11) ;  /* 0x0000000000300947 */ /* 0x000fea0003800000 */
[----:B-1----:R-:W1:Y:S01]  /*0800*/  S2UR UR4, SR_CgaCtaId ;  /* 0x00000000000479c3 */ /* 0x002e620000008800 */
[----:B------:R-:W-:Y:S01]  /*0810*/  UMOV UR6, 0x400 ;  /* 0x0000040000067882 */ /* 0x000fe20000000000 */
[----:B------:R-:W-:Y:S01]  /*0820*/  UMOV UR5, 0x20 ;  /* 0x0000002000057882 */ /* 0x000fe20000000000 */
[----:B------:R-:W-:Y:S01]  /*0830*/  ELECT P0, URZ, PT ;  /* 0x0000000000ff782f */ /* 0x000fe20003800000 */
[----:B-1----:R-:W-:Y:S02]  /*0840*/  ULEA UR6, UR4, UR6, 0x18 ;  /* 0x0000000604067291 */ /* 0x002fe4000f8ec0ff */
[----:B------:R-:W-:-:S04]  /*0850*/  UIADD3 UR4, UPT, UPT, -UR5, 0x100000, URZ ;  /* 0x0010000005047890 */ /* 0x000fc8000fffe1ff */
[----:B------:R-:W-:Y:S02]  /*0860*/  USHF.L.U32 UR5, UR4, 0xb, URZ ;  /* 0x0000000b04057899 */ /* 0x000fe400080006ff */
[----:B------:R-:W-:Y:S01]  /*0870*/  USHF.L.U32 UR4, UR4, 0x1, URZ ;  /* 0x0000000104047899 */ /* 0x000fe200080006ff */
[----:B------:R-:W1:Y:S11]  /*0880*/  FENCE.VIEW.ASYNC.S ;  /* 0x00000000000073c6 */ /* 0x000e760000000000 */
[----:B-1----:R2:W1:Y:S01]  /*0890*/  SYNCS.EXCH.64 URZ, [UR6+0x50], UR4 ;  /* 0x0000500406ff75b2 */ /* 0x0024620008000100 */
[----:B------:R2:W1:Y:S02]  /*08a0*/  SYNCS.EXCH.64 URZ, [UR6+0x58], UR4 ;  /* 0x0000580406ff75b2 */ /* 0x0004640008000100 */
[----:B--2---:R-:W-:Y:S01]  /*08b0*/  NOP ;  /* 0x0000000000007918 */ /* 0x004fe20000000000 */
.L_x_11:
[----:B------:R-:W2:Y:S01]  /*08c0*/  SHFL.IDX PT, R2, R81, RZ, 0x1f ;  /* 0x00001fff51027589 */ /* 0x000ea200000e0000 */
[----:B------:R-:W-:Y:S01]  /*08d0*/  NOP ;  /* 0x0000000000007918 */ /* 0x000fe20000000000 */
[----:B--2---:R-:W-:-:S13]  /*08e0*/  ISETP.NE.AND P0, PT, R2, 0x4, PT ;  /* 0x000000040200780c */ /* 0x004fda0003f05270 */
[----:B------:R-:W-:Y:S05]  /*08f0*/  @P0 BRA `(.L_x_12) ;  /* 0x00000000004c0947 */ /* 0x000fea0003800000 */
[----:B-1----:R-:W1:Y:S01]  /*0900*/  S2UR UR6, SR_CgaCtaId ;  /* 0x00000000000679c3 */ /* 0x002e620000008800 */
[----:B------:R-:W-:Y:S01]  /*0910*/  UMOV UR4, 0x1e0 ;  /* 0x000001e000047882 */ /* 0x000fe20000000000 */
[----:B------:R-:W-:Y:S01]  /*0920*/  UMOV UR5, 0x400 ;  /* 0x0000040000057882 */ /* 0x000fe20000000000 */
[----:B------:R-:W-:Y:S01]  /*0930*/  USEL UR4, UR4, 0x1a0, UP3 ;  /* 0x000001a004047887 */ /* 0x000fe20009800000 */
[----:B------:R-:W-:Y:S01]  /*0940*/  UMOV UR8, 0x1 ;  /* 0x0000000100087882 */ /* 0x000fe20000000000 */
[----:B------:R-:W-:Y:S01]  /*0950*/  ELECT P0, URZ, PT ;  /* 0x0000000000ff782f */ /* 0x000fe20003800000 */
[----:B------:R-:W-:-:S04]  /*0960*/  UIADD3 UR8, UPT, UPT, -UR8, 0x100000, URZ ;  /* 0x0010000008087890 */ /* 0x000fc8000fffe1ff */
[----:B------:R-:W-:Y:S02]  /*0970*/  USHF.L.U32 UR9, UR8, 0xb, URZ ;  /* 0x0000000b08097899 */ /* 0x000fe400080006ff */
[----:B------:R-:W-:Y:S02]  /*0980*/  USHF.L.U32 UR8, UR8, 0x1, URZ ;  /* 0x0000000108087899 */ /* 0x000fe400080006ff */
[----:B-1----:R-:W-:Y:S02]  /*0990*/  ULEA UR6, UR6, UR5, 0x18 ;  /* 0x0000000506067291 */ /* 0x002fe4000f8ec0ff */
[----:B------:R-:W-:-:S04]  /*09a0*/  UIADD3 UR4, UPT, UPT, -UR4, 0x100000, URZ ;  /* 0x0010000004047890 */ /* 0x000fc8000fffe1ff */
[----:B------:R-:W-:Y:S02]  /*09b0*/  USHF.L.U32 UR5, UR4, 0xb, URZ ;  /* 0x0000000b04057899 */ /* 0x000fe400080006ff */
[----:B------:R-:W-:Y:S01]  /*09c0*/  USHF.L.U32 UR4, UR4, 0x1, URZ ;  /* 0x0000000104047899 */ /* 0x000fe200080006ff */
[----:B------:R-:W1:Y:S03]  /*09d0*/  FENCE.VIEW.ASYNC.S ;  /* 0x00000000000073c6 */ /* 0x000e660000000000 */
[----:B-1----:R2:W1:Y:S08]  /*09e0*/  SYNCS.EXCH.64 URZ, [UR6+0x60], UR8 ;  /* 0x0000600806ff75b2 */ /* 0x0024700008000100 */
[----:B------:R2:W1:Y:S01]  /*09f0*/  SYNCS.EXCH.64 URZ, [UR6+0x70], UR4 ;  /* 0x0000700406ff75b2 */ /* 0x0004620008000100 */
[----:B------:R2:W1:Y:S01]  /*0a00*/  SYNCS.EXCH.64 URZ, [UR6+0x68], UR8 ;  /* 0x0000680806ff75b2 */ /* 0x0004620008000100 */
[----:B------:R2:W1:Y:S02]  /*0a10*/  SYNCS.EXCH.64 URZ, [UR6+0x78], UR4 ;  /* 0x0000780406ff75b2 */ /* 0x0004640008000100 */
[----:B--2---:R-:W-:Y:S01]  /*0a20*/  NOP ;  /* 0x0000000000007918 */ /* 0x004fe20000000000 */
.L_x_12:
        /* <DEDUP_REMOVED lines=18> */
[----:B------:R2:W1:Y:S01]  /*0b50*/  SYNCS.EXCH.64 URZ, [UR4+0xa0], UR6 ;  /* 0x0000a00604ff75b2 */ /* 0x0004620008000100 */
[----:B------:R2:W1:Y:S01]  /*0b60*/  SYNCS.EXCH.64 URZ, [UR4+0x88], UR8 ;  /* 0x0000880804ff75b2 */ /* 0x0004620008000100 */
[----:B------:R2:W1:Y:S01]  /*0b70*/  SYNCS.EXCH.64 URZ, [UR4+0xa8], UR6 ;  /* 0x0000a80604ff75b2 */ /* 0x0004620008000100 */
[----:B------:R2:W1:Y:S01]  /*0b80*/  SYNCS.EXCH.64 URZ, [UR4+0x90], UR8 ;  /* 0x0000900804ff75b2 */ /* 0x0004620008000100 */
[----:B------:R2:W1:Y:S01]  /*0b90*/  SYNCS.EXCH.64 URZ, [UR4+0xb0], UR6 ;  /* 0x0000b00604ff75b2 */ /* 0x0004620008000100 */
[----:B------:R2:W1:Y:S01]  /*0ba0*/  SYNCS.EXCH.64 URZ, [UR4+0x98], UR8 ;  /* 0x0000980804ff75b2 */ /* 0x0004620008000100 */
[----:B------:R2:W1:Y:S02]  /*0bb0*/  SYNCS.EXCH.64 URZ, [UR4+0xb8], UR6 ;  /* 0x0000b80604ff75b2 */ /* 0x0004640008000100 */
[----:B--2---:R-:W-:Y:S01]  /*0bc0*/  NOP ;  /* 0x0000000000007918 */ /* 0x004fe20000000000 */
.L_x_13:
[----:B------:R-:W2:Y:S01]  /*0bd0*/  SHFL.IDX PT, R2, R81, RZ, 0x1f ;  /* 0x00001fff51027589 */ /* 0x000ea200000e0000 */
[----:B------:R-:W1:Y:S01]  /*0be0*/  S2UR UR48, SR_CgaCtaId ;  /* 0x00000000003079c3 */ /* 0x000e620000008800 */
[----:B------:R-:W-:Y:S01]  /*0bf0*/  NOP ;  /* 0x0000000000007918 */ /* 0x000fe20000000000 */
[----:B--2---:R-:W-:-:S13]  /*0c00*/  ISETP.NE.AND P0, PT, R2, 0x3, PT ;  /* 0x000000030200780c */ /* 0x004fda0003f05270 */
[----:B-1----:R-:W-:Y:S05]  /*0c10*/  @P0 BRA `(.L_x_14) ;  /* 0x0000000000340947 */ /* 0x002fea0003800000 */
[----:B------:R-:W-:Y:S01]  /*0c20*/  UMOV UR4, 0x400 ;  /* 0x0000040000047882 */ /* 0x000fe20000000000 */
[----:B------:R-:W-:Y:S01]  /*0c30*/  UMOV UR6, 0x20 ;  /* 0x0000002000067882 */ /* 0x000fe20000000000 */
[----:B------:R-:W-:Y:S02]  /*0c40*/  ULEA UR4, UR48, UR4, 0x18 ;  /* 0x0000000430047291 */ /* 0x000fe4000f8ec0ff */
[----:B------:R-:W-:-:S04]  /*0c50*/  UIADD3 UR6, UPT, UPT, -UR6, 0x100000, URZ ;  /* 0x0010000006067890 */ /* 0x000fc8000fffe1ff */
[----:B------:R-:W-:Y:S02]  /*0c60*/  USHF.L.U32 UR7, UR6, 0xb, URZ ;  /* 0x0000000b06077899 */ /* 0x000fe400080006ff */
[----:B------:R-:W-:Y:S01]  /*0c70*/  USHF.L.U32 UR6, UR6, 0x1, URZ ;  /* 0x0000000106067899 */ /* 0x000fe200080006ff */
[----:B------:R-:W-:Y:S01]  /*0c80*/  ELECT P0, URZ, PT ;  /* 0x0000000000ff782f */ /* 0x000fe20003800000 */
[----:B------:R-:W1:Y:S10]  /*0c90*/  FENCE.VIEW.ASYNC.S ;  /* 0x00000000000073c6 */ /* 0x000e740000000000 */
[----:B-1----:R1:W2:Y:S01]  /*0ca0*/  SYNCS.EXCH.64 URZ, [UR4+0xc0], UR6 ;  /* 0x0000c00604ff75b2 */ /* 0x0022a20008000100 */
[----:B------:R1:W1:Y:S01]  /*0cb0*/  SYNCS.EXCH.64 URZ, [UR4+0xd0], UR6 ;  /* 0x0000d00604ff75b2 */ /* 0x0002620008000100 */
[----:B------:R1:W1:Y:S01]  /*0cc0*/  SYNCS.EXCH.64 URZ, [UR4+0xc8], UR6 ;  /* 0x0000c80604ff75b2 */ /* 0x0002620008000100 */
[----:B------:R1:W1:Y:S01]  /*0cd0*/  SYNCS.EXCH.64 URZ, [UR4+0xd8], UR6 ;  /* 0x0000d80604ff75b2 */ /* 0x0002620008000100 */
[----:B------:R-:W-:Y:S01]  /*0ce0*/  NOP ;  /* 0x0000000000007918 */ /* 0x000fe20000000000 */
.L_x_14:
[----:B-1----:R-:W1:Y:S01]  /*0cf0*/  LDCU UR4, c[0x0][0x36c] ;  /* 0x00006d80ff0477ac */ /* 0x002e620008000800 */
[----:B------:R-:W-:Y:S01]  /*0d00*/  ISETP.NE.OR P3, PT, R0, 0x2, !P3 ;  /* 0x000000020000780c */ /* 0x000fe20005f65670 */
[----:B------:R-:W-:Y:S01]  /*0d10*/  NOP ;  /* 0x0000000000007918 */ /* 0x000fe20000000000 */
[----:B------:R-:W-:Y:S01]  /*0d20*/  LOP3.LUT R0, R69, 0x1f, RZ, 0xc0, !PT ;  /* 0x0000001f45007812 */ /* 0x000fe200078ec0ff */
[----:B------:R-:W-:Y:S02]  /*0d30*/  UISETP.NE.AND UP4, UPT, UR18, URZ, UPT ;  /* 0x000000ff1200728c */ /* 0x000fe4000bf85270 */
[----:B-1----:R-:W-:-:S09]  /*0d40*/  UISETP.EQ.U32.AND UP6, UPT, UR4, 0x1, UPT ;  /* 0x000000010400788c */ /* 0x002fd2000bfc2070 */
[----:B------:R-:W-:Y:S05]  /*0d50*/  BRA.U !UP6, `(.L_x_15) ;  /* 0x000000010e087547 */ /* 0x000fea000b800000 */
[----:B--234-:R-:W-:Y:S01]  /*0d60*/  UCGABAR_ARV ;  /* 0x00000000000079c7 */ /* 0x01cfe20008000000 */
[----:B------:R-:W-:Y:S05]  /*0d70*/  BRA `(.L_x_16) ;  /* 0x0000000000047947 */ /* 0x000fea0003800000 */
.L_x_15:
[----:B--234-:R-:W-:Y:S01]  /*0d80*/  NOP ;  /* 0x0000000000007918 */ /* 0x01cfe20000000000 */
.L_x_16:
[----:B------:R-:W1:Y:S01]  /*0d90*/  S2UR UR46, SR_CTAID.X ;  /* 0x00000000002e79c3 */ /* 0x000e620000002500 */
[----:B------:R-:W-:-:S05]  /*0da0*/  CS2R.32 R3, SR_CgaSize ;  /* 0x0000000000037805 */ /* 0x000fca0000008a00 */
[----:B------:R-:W-:-:S05]  /*0db0*/  IMAD R3, R3, -0xa0, RZ ;  /* 0xffffff6003037824 */ /* 0x000fca00078e02ff */
[----:B------:R-:W-:-:S14]  /*0dc0*/  R2UR UR5, R3 ;  /* 0x00000000030572ca */ /* 0x000fdc00000e0000 */
[----:B------:R-:W2:Y:S01]  /*0dd0*/  LDCU UR5, c[0x0][UR5+0x2b0] ;  /* 0x00005600050577ac */ /* 0x000ea20008000800 */
[----:B------:R-:W-:-:S05]  /*0de0*/  CS2R.32 R3, SR_CgaSize ;  /* 0x0000000000037805 */ /* 0x000fca0000008a00 */
[----:B------:R-:W-:-:S05]  /*0df0*/  IMAD R3, R3, -0xa0, RZ ;  /* 0xffffff6003037824 */ /* 0x000fca00078e02ff */
[----:B------:R-:W-:-:S14]  /*0e00*/  R2UR UR4, R3 ;  /* 0x00000000030472ca */ /* 0x000fdc00000e0000 */
[----:B------:R-:W3:Y:S01]  /*0e10*/  LDCU UR4, c[0x0][UR4+0x2b4] ;  /* 0x00005680040477ac */ /* 0x000ee20008000800 */
[----:B------:R-:W4:Y:S01]  /*0e20*/  S2UR UR45, SR_CTAID.Y ;  /* 0x00000000002d79c3 */ /* 0x000f220000002600 */
[----:B------:R-:W-:-:S05]  /*0e30*/  CS2R.32 R3, SR_CgaSize ;  /* 0x0000000000037805 */ /* 0x000fca0000008a00 */
[----:B------:R-:W-:-:S05]  /*0e40*/  IMAD R3, R3, -0xa0, RZ ;  /* 0xffffff6003037824 */ /* 0x000fca00078e02ff */
[----:B------:R-:W-:-:S14]  /*0e50*/  R2UR UR60, R3 ;  /* 0x00000000033c72ca */ /* 0x000fdc00000e0000 */
[----:B------:R-:W3:Y:S01]  /*0e60*/  LDCU UR60, c[0x0][UR60+0x2a0] ;  /* 0x000054003c3c77ac */ /* 0x000ee20008000800 */
[----:B------:R-:W-:-:S05]  /*0e70*/  CS2R.32 R3, SR_CgaSize ;  /* 0x0000000000037805 */ /* 0x000fca0000008a00 */
[----:B------:R-:W-:-:S05]  /*0e80*/  IMAD R3, R3, -0xa0, RZ ;  /* 0xffffff6003037824 */ /* 0x000fca00078e02ff */
[----:B------:R-:W-:-:S14]  /*0e90*/  R2UR UR57, R3 ;  /* 0x00000000033972ca */ /* 0x000fdc00000e0000 */
[----:B------:R-:W3:Y:S01]  /*0ea0*/  LDCU UR57, c[0x0][UR57+0x2a4] ;  /* 0x00005480393977ac */ /* 0x000ee20008000800 */
[----:B------:R-:W-:Y:S01]  /*0eb0*/  USHF.L.U32 UR24, UR48, 0xb, URZ ;  /* 0x0000000b30187899 */ /* 0x000fe200080006ff */
[----:B------:R-:W3:Y:S01]  /*0ec0*/  LDCU UR19, c[0x0][0xb24] ;  /* 0x00016480ff1377ac */ /* 0x000ee20008000800 */
[----:B------:R-:W3:Y:S01]  /*0ed0*/  LDCU UR42, c[0x0][0xb24] ;  /* 0x00016480ff2a77ac */ /* 0x000ee20008000800 */
[----:B-1----:R-:W-:Y:S01]  /*0ee0*/  I2FP.F32.U32 R3, UR46 ;  /* 0x0000002e00037c45 */ /* 0x002fe20008201000 */
[----:B------:R-:W1:Y:S04]  /*0ef0*/  LDCU UR22, c[0x0][0xb30] ;  /* 0x00016600ff1677ac */ /* 0x000e680008000800 */
[----:B--2---:R-:W-:Y:S01]  /*0f00*/  FMUL R3, R3, UR5 ;  /* 0x0000000503037c20 */ /* 0x004fe20008400000 */
[----:B------:R-:W-:Y:S01]  /*0f10*/  ULOP3.LUT UR24, UR24, 0x800, URZ, 0xc0, !UPT ;  /* 0x0000080018187892 */ /* 0x000fe2000f8ec0ff */
[----:B----4-:R-:W-:-:S04]  /*0f20*/  I2FP.F32.U32 R2, UR45 ;  /* 0x0000002d00027c45 */ /* 0x010fc80008201000 */
[----:B------:R-:W2:Y:S01]  /*0f30*/  F2I.U32.TRUNC.NTZ R3, R3 ;  /* 0x0000000300037305 */ /* 0x000ea2000020f000 */
[----:B---3--:R-:W-:-:S07]  /*0f40*/  FMUL R2, R2, UR4 ;  /* 0x0000000402027c20 */ /* 0x008fce0008400000 */
[----:B------:R-:W3:Y:S01]  /*0f50*/  F2I.U32.TRUNC.NTZ R2, R2 ;  /* 0x0000000200027305 */ /* 0x000ee2000020f000 */
[----:B--2---:R-:W-:Y:S02]  /*0f60*/  R2UR UR5, R3 ;  /* 0x00000000030572ca */ /* 0x004fe400000e0000 */
[----:B---3--:R-:W-:Y:S02]  /*0f70*/  R2UR UR4, R2 ;  /* 0x00000000020472ca */ /* 0x008fe400000e0000 */
[----:B------:R-:W-:-:S09]  /*0f80*/  PRMT R2, RZ, 0x7610, R2 ;  /* 0x00007610ff027816 */ /* 0x000fd20000000002 */
[----:B------:R-:W-:-:S04]  /*0f90*/  UIADD3 UR5, UPT, UPT, -UR5, URZ, URZ ;  /* 0x000000ff05057290 */ /* 0x000fc8000fffe1ff */
[----:B------:R-:W-:Y:S02]  /*0fa0*/  UIMAD UR60, UR60, UR5, UR46 ;  /* 0x000000053c3c72a4 */ /* 0x000fe4000f8e022e */
[----:B------:R-:W-:-:S04]  /*0fb0*/  UIADD3 UR4, UPT, UPT, -UR4, URZ, URZ ;  /* 0x000000ff04047290 */ /* 0x000fc8000fffe1ff */
[----:B------:R-:W-:Y:S01]  /*0fc0*/  UIMAD UR57, UR57, UR4, UR45 ;  /* 0x00000004393972a4 */ /* 0x000fe2000f8e022d */
[----:B-1----:R-:W-:Y:S11]  /*0fd0*/  BRA.U UP4, `(.L_x_17) ;  /* 0x0000000104247547 */ /* 0x002ff6000b800000 */
[----:B------:R-:W-:-:S04]  /*0fe0*/  UISETP.NE.AND UP0, UPT, UR57, URZ, UPT ;  /* 0x000000ff3900728c */ /* 0x000fc8000bf05270 */
[----:B------:R-:W-:-:S04]  /*0ff0*/  UISETP.EQ.OR UP0, UPT, UR60, URZ, !UP0 ;  /* 0x000000ff3c00728c */ /* 0x000fc8000c702670 */
[----:B------:R-:W-:Y:S02]  /*1000*/  USEL UR5, URZ, 0x1, !UP0 ;  /* 0x00000001ff057887 */ /* 0x000fe4000c000000 */
[----:B------:R-:W-:-:S04]  /*1010*/  UISETP.NE.AND UP0, UPT, UR57, URZ, UPT ;  /* 0x000000ff3900728c */ /* 0x000fc8000bf05270 */
[----:B------:R-:W-:Y:S02]  /*1020*/  USEL UR4, URZ, 0x2, UP0 ;  /* 0x00000002ff047887 */ /* 0x000fe40008000000 */
[----:B------:R-:W-:-:S04]  /*1030*/  UISETP.NE.AND UP0, UPT, UR60, 0x1, UPT ;  /* 0x000000013c00788c */ /* 0x000fc8000bf05270 */
[----:B------:R-:W-:-:S04]  /*1040*/  USEL UR4, UR4, 0x2, UP0 ;  /* 0x0000000204047887 */ /* 0x000fc80008000000 */
[----:B------:R-:W-:-:S06]  /*1050*/  UIADD3 UR4, UPT, UPT, UR5, UR4, URZ ;  /* 0x0000000405047290 */ /* 0x000fcc000fffe0ff */
[----:B------:R-:W-:-:S07]  /*1060*/  MOV R2, UR4 ;  /* 0x0000000400027c02 */ /* 0x000fce0008000f00 */
.L_x_17:
[----:B------:R-:W1:Y:S01]  /*1070*/  S2UR UR36, SR_CTAID.Z ;  /* 0x00000000002479c3 */ /* 0x000e620000002700 */
[----:B------:R-:W-:-:S09]  /*1080*/  UISETP.GE.AND UP0, UPT, UR19, 0x1, UPT ;  /* 0x000000011300788c */ /* 0x000fd2000bf06270 */
[----:B------:R-:W-:Y:S05]  /*1090*/  BRA.U !UP0, `(.L_x_18) ;  /* 0x0000000108d07547 */ /* 0x000fea000b800000 */
[----:B------:R-:W2:Y:S01]  /*10a0*/  LDCU UR20, c[0x0][0xb0c] ;  /* 0x00016180ff1477ac */ /* 0x000ea20008000800 */
[----:B------:R-:W3:Y:S01]  /*10b0*/  LDCU.128 UR12, c[0x0][0xb10] ;  /* 0x00016200ff0c77ac */ /* 0x000ee20008000c00 */
[----:B------:R-:W4:Y:S01]  /*10c0*/  LDCU UR6, c[0x0][0x370] ;  /* 0x00006e00ff0677ac */ /* 0x000f220008000800 */
[----:B------:R-:W1:Y:S01]  /*10d0*/  LDCU UR7, c[0x0][0x374] ;  /* 0x00006e80ff0777ac */ /* 0x000e620008000800 */
[----:B------:R-:W1:Y:S01]  /*10e0*/  LDCU UR21, c[0x0][0xb20] ;  /* 0x00016400ff1577ac */ /* 0x000e620008000800 */
[----:B--2---:R-:W-:Y:S02]  /*10f0*/  UISETP.NE.AND UP0, UPT, UR20, 0x1, UPT ;  /* 0x000000011400788c */ /* 0x004fe4000bf05270 */
[----:B---3--:R-:W-:Y:S01]  /*1100*/  UIMAD.WIDE.U32 UR4, UR46, UR12, URZ ;  /* 0x0000000c2e0472a5 */ /* 0x008fe2000f8e00ff */
[----:B------:R-:W2:Y:S01]  /*1110*/  LDCU.64 UR8, c[0x0][0xb28] ;  /* 0x00016500ff0877ac */ /* 0x000ea20008000a00 */
[----:B----4-:R-:W-:Y:S02]  /*1120*/  UIMAD.WIDE.U32 UR10, UR6, UR12, URZ ;  /* 0x0000000c060a72a5 */ /* 0x010fe4000f8e00ff */
[----:B------:R-:W-:-:S02]  /*1130*/  USHF.R.U32.HI UR5, URZ, UR13, UR5 ;  /* 0x0000000dff057299 */ /* 0x000fc40008011605 */
[----:B------:R-:W-:Y:S02]  /*1140*/  UISETP.NE.AND UP2, UPT, UR19, 0x1, UPT ;  /* 0x000000011300788c */ /* 0x000fe4000bf45270 */
[----:B------:R-:W-:Y:S01]  /*1150*/  USEL UR5, UR46, UR5, !UP0 ;  /* 0x000000052e057287 */ /* 0x000fe2000c000000 */
[----:B------:R-:W-:Y:S01]  /*1160*/  UMOV UR10, UR11 ;  /* 0x0000000b000a7c82 */ /* 0x000fe20008000000 */
[----:B------:R-:W-:Y:S02]  /*1170*/  UIMAD.WIDE.U32 UR16, UR45, UR15, URZ ;  /* 0x0000000f2d1072a5 */ /* 0x000fe4000f8e00ff */
[----:B------:R-:W-:Y:S02]  /*1180*/  @UP0 USHF.R.U32.HI UR6, URZ, UR13, UR10 ;  /* 0x0000000dff060299 */ /* 0x000fe4000801160a */
[----:B------:R-:W-:Y:S02]  /*1190*/  UISETP.NE.AND UP0, UPT, UR14, 0x1, UPT ;  /* 0x000000010e00788c */ /* 0x000fe4000bf05270 */
[----:B-1----:R-:W-:-:S02]  /*11a0*/  UIMAD.WIDE.U32 UR10, UR7, UR15, URZ ;  /* 0x0000000f070a72a5 */ /* 0x002fc4000f8e00ff */
[----:B--2---:R-:W-:Y:S01]  /*11b0*/  UIMAD.WIDE.U32 UR12, UR6, UR8, URZ ;  /* 0x00000008060c72a5 */ /* 0x004fe2000f8e00ff */
[----:B------:R-:W-:Y:S02]  /*11c0*/  UMOV UR4, UR17 ;  /* 0x0000001100047c82 */ /* 0x000fe40008000000 */
[----:B------:R-:W-:Y:S02]  /*11d0*/  USHF.R.U32.HI UR4, URZ, UR21, UR4 ;  /* 0x00000015ff047299 */ /* 0x000fe40008011604 */
[----:B------:R-:W-:Y:S02]  /*11e0*/  UMOV UR10, UR11 ;  /* 0x0000000b000a7c82 */ /* 0x000fe40008000000 */
[----:B------:R-:W-:Y:S01]  /*11f0*/  UMOV UR12, UR13 ;  /* 0x0000000d000c7c82 */ /* 0x000fe20008000000 */
[----:B------:R-:W-:Y:S02]  /*1200*/  @UP0 USHF.R.U32.HI UR7, URZ, UR21, UR10 ;  /* 0x00000015ff070299 */ /* 0x000fe4000801160a */
[----:B------:R-:W-:-:S02]  /*1210*/  USEL UR4, UR45, UR4, !UP0 ;  /* 0x000000042d047287 */ /* 0x000fc4000c000000 */
[----:B------:R-:W-:Y:S02]  /*1220*/  UIMAD.WIDE.U32 UR10, UR7, UR8, URZ ;  /* 0x00000008070a72a5 */ /* 0x000fe4000f8e00ff */
[----:B------:R-:W-:Y:S02]  /*1230*/  @UP2 USHF.R.U32.HI UR6, URZ, UR9, UR12 ;  /* 0x00000009ff062299 */ /* 0x000fe4000801160c */
[----:B------:R-:W-:-:S03]  /*1240*/  UIMAD.WIDE.U32 UR12, UR4, UR8, URZ ;  /* 0x00000008040c72a5 */ /* 0x000fc6000f8e00ff */
[----:B------:R-:W-:Y:S02]  /*1250*/  UMOV UR10, UR11 ;  /* 0x0000000b000a7c82 */ /* 0x000fe40008000000 */
[----:B------:R-:W-:Y:S02]  /*1260*/  @UP2 USHF.R.U32.HI UR7, URZ, UR9, UR10 ;  /* 0x00000009ff072299 */ /* 0x000fe4000801160a */
[----:B------:R-:W-:Y:S02]  /*1270*/  UIMAD UR10, UR6, UR19, URZ ;  /* 0x00000013060a72a4 */ /* 0x000fe4000f8e02ff */
[----:B------:R-:W-:-:S04]  /*1280*/  UIMAD UR7, UR7, UR19, URZ ;  /* 0x00000013070772a4 */ /* 0x000fc8000f8e02ff */
[----:B------:R-:W-:-:S03]  /*1290*/  UISETP.GE.AND UP0, UPT, UR4, UR7, UPT ;  /* 0x000000070400728c */ /* 0x000fc6000bf06270 */
[----:B------:R-:W-:Y:S01]  /*12a0*/  UMOV UR7, UR13 ;  /* 0x0000000d00077c82 */ /* 0x000fe20008000000 */
[----:B------:R-:W-:Y:S02]  /*12b0*/  UISETP.GE.OR UP0, UPT, UR5, UR10, UP0 ;  /* 0x0000000a0500728c */ /* 0x000fe40008706670 */
[----:B------:R-:W-:Y:S02]  /*12c0*/  UIMAD.WIDE.U32 UR10, UR5, UR8, URZ ;  /* 0x00000008050a72a5 */ /* 0x000fe4000f8e00ff */
[----:B------:R-:W-:Y:S02]  /*12d0*/  USHF.R.U32.HI UR7, URZ, UR9, UR7 ;  /* 0x00000009ff077299 */ /* 0x000fe40008011607 */
[----:B------:R-:W-:Y:S02]  /*12e0*/  UIADD3 UR10, UPT, UPT, -UR4, URZ, URZ ;  /* 0x000000ff040a7290 */ /* 0x000fe4000fffe1ff */
[----:B------:R-:W-:Y:S02]  /*12f0*/  USEL UR7, UR4, UR7, !UP2 ;  /* 0x0000000704077287 */ /* 0x000fe4000d000000 */
[----:B------:R-:W-:Y:S01]  /*1300*/  UIMAD UR10, UR14, UR10, UR45 ;  /* 0x0000000a0e0a72a4 */ /* 0x000fe2000f8e022d */
[----:B------:R-:W-:Y:S01]  /*1310*/  @!UP0 UMOV UR8, UR11 ;  /* 0x0000000b00088c82 */ /* 0x000fe20008000000 */
[----:B------:R-:W-:-:S02]  /*1320*/  UIADD3 UR11, UPT, UPT, -UR5, URZ, URZ ;  /* 0x000000ff050b7290 */ /* 0x000fc4000fffe1ff */
[----:B------:R-:W-:Y:S02]  /*1330*/  @!UP0 USHF.R.U32.HI UR8, URZ, UR9, UR8 ;  /* 0x00000009ff088299 */ /* 0x000fe40008011608 */
[----:B------:R-:W-:Y:S02]  /*1340*/  UIADD3 UR9, UPT, UPT, -UR7, URZ, URZ ;  /* 0x000000ff07097290 */ /* 0x000fe4000fffe1ff */
[----:B------:R-:W-:Y:S02]  /*1350*/  @!UP0 USEL UR8, UR5, UR8, !UP2 ;  /* 0x0000000805088287 */ /* 0x000fe4000d000000 */
[----:B------:R-:W-:Y:S02]  /*1360*/  UIMAD UR9, UR19, UR9, UR4 ;  /* 0x00000009130972a4 */ /* 0x000fe4000f8e0204 */
[----:B------:R-:W-:Y:S02]  /*1370*/  @!UP0 UIADD3 UR7, UPT, UPT, UR7, -UR8, URZ ;  /* 0x8000000807078290 */ /* 0x000fe4000fffe0ff */
[----:B------:R-:W-:-:S02]  /*1380*/  @!UP0 UIMAD UR6, UR9, UR6, UR8 ;  /* 0x00000006090682a4 */ /* 0x000fc4000f8e0208 */
[----:B------:R-:W-:Y:S02]  /*1390*/  @!UP0 UIMAD UR4, UR7, UR19, UR5 ;  /* 0x00000013070482a4 */ /* 0x000fe4000f8e0205 */
[----:B------:R-:W-:Y:S02]  /*13a0*/  UIMAD UR46, UR20, UR11, UR46 ;  /* 0x0000000b142e72a4 */ /* 0x000fe4000f8e022e */
[----:B------:R-:W-:Y:S01]  /*13b0*/  UIMAD UR45, UR4, UR14, UR10 ;  /* 0x0000000e042d72a4 */ /* 0x000fe2000f8e020a */
[----:B------:R-:W-:Y:S02]  /*13c0*/  @!UP0 UMOV UR5, UR6 ;  /* 0x0000000600058c82 */ /* 0x000fe40008000000 */
[----:B------:R-:W-:-:S12]  /*13d0*/  UIMAD UR46, UR5, UR20, UR46 ;  /* 0x00000014052e72a4 */ /* 0x000fd8000f8e022e */
.L_x_18:
[----:B------:R-:W-:-:S09]  /*13e0*/  UISETP.NE.AND UP0, UPT, UR22, 0x1, UPT ;  /* 0x000000011600788c */ /* 0x000fd2000bf05270 */
[----:B------:R-:W-:Y:S05]  /*13f0*/  BRA.U UP0, `(.L_x_19) ;  /* 0x0000000100407547 */ /* 0x000fea000b800000 */
[----:B------:R-:W2:Y:S01]  /*1400*/  LDCU.128 UR8, c[0x0][0xb10] ;  /* 0x00016200ff0877ac */ /* 0x000ea20008000c00 */
[----:B------:R-:W3:Y:S01]  /*1410*/  LDCU UR12, c[0x0][0xb0c] ;  /* 0x00016180ff0c77ac */ /* 0x000ee20008000800 */
[----:B------:R-:W4:Y:S01]  /*1420*/  LDCU UR13, c[0x0][0xb20] ;  /* 0x00016400ff0d77ac */ /* 0x000f220008000800 */
[----:B--2---:R-:W-:Y:S02]  /*1430*/  UIMAD.WIDE.U32 UR4, UR46, UR8, URZ ;  /* 0x000000082e0472a5 */ /* 0x004fe4000f8e00ff */
[----:B------:R-:W-:Y:S02]  /*1440*/  UIMAD.WIDE.U32 UR6, UR45, UR11, URZ ;  /* 0x0000000b2d0672a5 */ /* 0x000fe4000f8e00ff */
[----:B---3--:R-:W-:Y:S02]  /*1450*/  UISETP.NE.AND UP0, UPT, UR12, 0x1, UPT ;  /* 0x000000010c00788c */ /* 0x008fe4000bf05270 */
[----:B------:R-:W-:-:S03]  /*1460*/  USHF.R.U32.HI UR5, URZ, UR9, UR5 ;  /* 0x00000009ff057299 */ /* 0x000fc60008011605 */
[----:B------:R-:W-:Y:S01]  /*1470*/  UMOV UR4, UR7 ;  /* 0x0000000700047c82 */ /* 0x000fe20008000000 */
[----:B------:R-:W-:Y:S02]  /*1480*/  USEL UR5, UR46, UR5, !UP0 ;  /* 0x000000052e057287 */ /* 0x000fe4000c000000 */
[----:B------:R-:W-:Y:S02]  /*1490*/  UISETP.NE.AND UP0, UPT, UR10, 0x1, UPT ;  /* 0x000000010a00788c */ /* 0x000fe4000bf05270 */
[----:B----4-:R-:W-:-:S04]  /*14a0*/  USHF.R.U32.HI UR4, URZ, UR13, UR4 ;  /* 0x0000000dff047299 */ /* 0x010fc80008011604 */
[----:B------:R-:W-:-:S04]  /*14b0*/  USEL UR4, UR45, UR4, !UP0 ;  /* 0x000000042d047287 */ /* 0x000fc8000c000000 */
[----:B------:R-:W-:Y:S02]  /*14c0*/  UIADD3 UR6, UPT, UPT, UR5, -UR4, URZ ;  /* 0x8000000405067290 */ /* 0x000fe4000fffe0ff */
[----:B------:R-:W-:Y:S02]  /*14d0*/  UIADD3 UR4, UPT, UPT, -UR5, UR4, URZ ;  /* 0x0000000405047290 */ /* 0x000fe4000fffe1ff */
[----:B------:R-:W-:Y:S02]  /*14e0*/  UIMAD UR45, UR6, UR10, UR45 ;  /* 0x0000000a062d72a4 */ /* 0x000fe4000f8e022d */
[----:B------:R-:W-:-:S12]  /*14f0*/  UIMAD UR46, UR4, UR12, UR46 ;  /* 0x0000000c042e72a4 */ /* 0x000fd8000f8e022e */
.L_x_19:
[----:B------:R-:W-:Y:S01]  /*1500*/  UISETP.NE.AND UP0, UPT, UR18, 0x2, UPT ;  /* 0x000000021200788c */ /* 0x000fe2000bf05270 */
[----:B------:R-:W-:Y:S09]  /*1510*/  BRA.U !UP6, `(.L_x_20) ;  /* 0x000000010e0c7547 */ /* 0x000ff2000b800000 */
[----:B------:R-:W-:Y:S01]  /*1520*/  UCGABAR_WAIT ;  /* 0x0000000000007dc7 */ /* 0x000fe20008000000 */
[----:B------:R-:W-:Y:S01]  /*1530*/  CCTL.IVALL ;  /* 0x00000000ff00798f */ /* 0x000fe20002000000 */
[----:B------:R-:W-:Y:S05]  /*1540*/  BRA `(.L_x_21) ;  /* 0x0000000000047947 */ /* 0x000fea0003800000 */
.L_x_20:
[----:B------:R-:W-:Y:S06]  /*1550*/  BAR.SYNC.DEFER_BLOCKING 0x0 ;  /* 0x0000000000007b1d */ /* 0x000fec0000010000 */
.L_x_21:
[----:B------:R-:W-:Y:S05]  /*1560*/  BRA.U UP0, `(.L_x_22) ;  /* 0x0000001100c07547 */ /* 0x000fea000b800000 */
[----:B------:R-:W2:Y:S01]  /*1570*/  LDCU UR6, c[0x0][0x38c] ;  /* 0x00007180ff0677ac */ /* 0x000ea20008000800 */
[----:B------:R-:W-:Y:S01]  /*1580*/  PLOP3.LUT P1, PT, PT, PT, UP3, 0x80, 0x8 ;  /* 0x000000000008781c */ /* 0x000fe20003f2f038 */
[----:B------:R-:W-:Y:S01]  /*1590*/  IMAD.MOV.U32 R12, RZ, RZ, 0x1 ;  /* 0x00000001ff0c7424 */ /* 0x000fe200078e00ff */
[----:B------:R-:W-:Y:S01]  /*15a0*/  ISETP.EQ.OR P2, PT, R0, RZ, P3 ;  /* 0x000000ff0000720c */ /* 0x000fe20001f42670 */
[----:B------:R-:W-:Y:S01]  /*15b0*/  UISETP.NE.AND UP1, UPT, UR18, URZ, UPT ;  /* 0x000000ff1200728c */ /* 0x000fe2000bf25270 */
[----:B------:R-:W-:Y:S01]  /*15c0*/  PLOP3.LUT P1, PT, P1, PT, PT, 0x8, 0x80 ;  /* 0x000000000080781c */ /* 0x000fe20000f2e170 */
[----:B------:R-:W-:Y:S01]  /*15d0*/  USEL UR25, URZ, 0x1, UP5 ;  /* 0x00000001ff197887 */ /* 0x000fe2000a800000 */
[----:B------:R-:W-:Y:S01]  /*15e0*/  CS2R R10, SRZ ;  /* 0x00000000000a7805 */ /* 0x000fe2000001ff00 */
[----:B------:R-:W-:Y:S01]  /*15f0*/  IMAD.MOV.U32 R9, RZ, RZ, RZ ;  /* 0x000000ffff097224 */ /* 0x000fe200078e00ff */
[----:B------:R-:W3:Y:S01]  /*1600*/  LDCU UR39, c[0x0][0x370] ;  /* 0x00006e00ff2777ac */ /* 0x000ee20008000800 */
[----:B------:R-:W-:Y:S01]  /*1610*/  IMAD.MOV.U32 R8, RZ, RZ, 0x1 ;  /* 0x00000001ff087424 */ /* 0x000fe200078e00ff */
[----:B------:R-:W4:Y:S01]  /*1620*/  LDCU.64 UR28, c[0x0][0x348] ;  /* 0x00006900ff1c77ac */ /* 0x000f220008000a00 */
[----:B------:R-:W-:-:S02]  /*1630*/  USHF.R.U32.HI UR44, URZ, 0x6, UR24 ;  /* 0x00000006ff2c7899 */ /* 0x000fc40008011618 */
[----:B--2---:R-:W-:Y:S02]  /*1640*/  UIADD3 UR5, UPT, UPT, UR6, 0x3f, URZ ;  /* 0x0000003f06057890 */ /* 0x004fe4000fffe0ff */
[----:B------:R-:W-:Y:S02]  /*1650*/  UIADD3 UR47, UPT, UPT, UR6, 0x7e, URZ ;  /* 0x0000007e062f7890 */ /* 0x000fe4000fffe0ff */
[----:B------:R-:W-:Y:S01]  /*1660*/  USHF.R.S32.HI UR4, URZ, 0x1f, UR5 ;  /* 0x0000001fff047899 */ /* 0x000fe20008011405 */
[----:B------:R-:W2:Y:S03]  /*1670*/  LDCU UR38, c[0x0][0x374] ;  /* 0x00006e80ff2677ac */ /* 0x000ea60008000800 */
[----:B------:R-:W-:Y:S02]  /*1680*/  ULEA.HI UR4, UR4, UR5, URZ, 0x6 ;  /* 0x0000000504047291 */ /* 0x000fe4000f8f30ff */
[----:B------:R-:W-:-:S02]  /*1690*/  USEL UR25, UR25, 0x2, UP1 ;  /* 0x0000000219197887 */ /* 0x000fc40008800000 */
[----:B------:R-:W-:Y:S02]  /*16a0*/  USHF.R.S32.HI UR41, URZ, 0x6, UR4 ;  /* 0x00000006ff297899 */ /* 0x000fe40008011404 */
[----:B------:R-:W-:Y:S02]  /*16b0*/  UIADD3 UR4, UPT, UPT, UR6, -0x1, URZ ;  /* 0xffffffff06047890 */ /* 0x000fe4000fffe0ff */
[----:B------:R-:W-:Y:S02]  /*16c0*/  UISETP.LT.U32.AND UP0, UPT, UR41, 0x4, UPT ;  /* 0x000000042900788c */ /* 0x000fe4000bf01070 */
[----:B------:R-:W-:Y:S02]  /*16d0*/  UISETP.GE.U32.AND UP2, UPT, UR4, -0x7f, UPT ;  /* 0xffffff810400788c */ /* 0x000fe4000bf46070 */
[----:B------:R-:W-:Y:S01]  /*16e0*/  USEL UR40, UR41, 0x4, UP0 ;  /* 0x0000000429287887 */ /* 0x000fe20008000000 */
[----:B------:R-:W-:-:S03]  /*16f0*/  UMOV UR5, URZ ;  /* 0x000000ff00057c82 */ /* 0x000fc60008000000 */
[----:B------:R-:W-:Y:S02]  /*1700*/  UIADD3 UR21, UPT, UPT, UR40, -0x1, URZ ;  /* 0xffffffff28157890 */ /* 0x000fe4000fffe0ff */
[----:B------:R-:W-:-:S03]  /*1710*/  UIADD3 UR43, UPT, UPT, UR41, -UR40, URZ ;  /* 0x80000028292b7290 */ /* 0x000fc6000fffe0ff */
[----:B------:R-:W-:-:S04]  /*1720*/  @UP2 UIADD3 UR21, UPT, UPT, UR40, URZ, URZ ;  /* 0x000000ff28152290 */ /* 0x000fc8000fffe0ff */
[----:B--234-:R-:W-:-:S12]  /*1730*/  UIADD3 UR21, UPT, UPT, UR21, 0x1, URZ ;  /* 0x0000000115157890 */ /* 0x01cfd8000fffe0ff */
.L_x_42:
[----:B------:R-:W-:Y:S01]  /*1740*/  UISETP.NE.AND UP0, UPT, UR48, URZ, UPT ;  /* 0x000000ff3000728c */ /* 0x000fe2000bf05270 */
[----:B------:R-:W2:Y:S08]  /*1750*/  S2UR UR48, SR_CgaCtaId ;  /* 0x00000000003079c3 */ /* 0x000eb00000008800 */
[----:B------:R-:W-:Y:S05]  /*1760*/  BRA.U UP0, `(.L_x_23) ;  /* 0x0000000100347547 */ /* 0x000fea000b800000 */
[----:B------:R-:W3:Y:S01]  /*1770*/  S2R R0, SR_CgaCtaId ;  /* 0x0000000000007919 */ /* 0x000ee20000008800 */
[----:B------:R-:W-:-:S04]  /*1780*/  MOV R2, 0x400 ;  /* 0x0000040000027802 */ /* 0x000fc80000000f00 */
[----:B---3--:R-:W-:Y:S02]  /*1790*/  LEA R0, R0, R2, 0x18 ;  /* 0x0000000200007211 */ /* 0x008fe400078ec0ff */
[----:B------:R-:W-:-:S03]  /*17a0*/  SHF.L.U32 R2, R8, 0x1f, RZ ;  /* 0x0000001f08027819 */ /* 0x000fc600000006ff */
[----:B------:R-:W-:-:S04]  /*17b0*/  IMAD R0, R9, 0x8, R0 ;  /* 0x0000000809007824 */ /* 0x000fc800078e0200 */
[----:B------:R-:W3:Y:S02]  /*17c0*/  SYNCS.PHASECHK.TRANS64.TRYWAIT P0, [R0+URZ+0xd0], R2 ;  /* 0x0000d002000075a7 */ /* 0x000ee400080011ff */
[----:B---3--:R-:W-:Y:S05]  /*17d0*/  @!P0 BRA `(.L_x_24) ;  /* 0x0000004c00f48947 */ /* 0x008fea0003800000 */
.L_x_102:
[----:B------:R-:W-:Y:S01]  /*17e0*/  VIADD R9, R9, 0x1 ;  /* 0x0000000109097836 */ /* 0x000fe20000000000 */
[----:B------:R3:W-:Y:S04]  /*17f0*/  SYNCS.ARRIVE.TRANS64.A1T0 RZ, [R0+URZ+0xc0], RZ ;  /* 0x0000c0ff00ff79a7 */ /* 0x0007e800081000ff */
[----:B------:R-:W-:-:S04]  /*1800*/  ISETP.NE.AND P0, PT, R9, 0x2, PT ;  /* 0x000000020900780c */ /* 0x000fc80003f05270 */
[----:B------:R-:W-:Y:S02]  /*1810*/  SEL R9, R9, RZ, P0 ;  /* 0x000000ff09097207 */ /* 0x000fe40000000000 */
[----:B---3--:R-:W-:-:S04]  /*1820*/  SEL R0, RZ, 0x1, P0 ;  /* 0x00000001ff007807 */ /* 0x008fc80000000000 */
[----:B------:R-:W-:-:S07]  /*1830*/  LOP3.LUT R8, R8, R0, RZ, 0x3c, !PT ;  /* 0x0000000008087212 */ /* 0x000fce00078e3cff */
.L_x_23:
[----:B------:R-:W-:Y:S01]  /*1840*/  UMOV UR6, 0x400 ;  /* 0x0000040000067882 */ /* 0x000fe20000000000 */
[----:B------:R-:W-:Y:S01]  /*1850*/  SHF.L.U32 R0, R12, 0x1f, RZ ;  /* 0x0000001f0c007819 */ /* 0x000fe200000006ff */
[----:B--2---:R-:W-:Y:S02]  /*1860*/  ULEA UR6, UR48, UR6, 0x18 ;  /* 0x0000000630067291 */ /* 0x004fe4000f8ec0ff */
[----:B------:R-:W-:Y:S02]  /*1870*/  UISETP.GE.U32.AND UP0, UPT, UR47, 0x7f, UPT ;  /* 0x0000007f2f00788c */ /* 0x000fe4000bf06070 */
[----:B------:R-:W-:Y:S02]  /*1880*/  ULEA UR4, UR5, UR6, 0x3 ;  /* 0x0000000605047291 */ /* 0x000fe4000f8e18ff */
[----:B------:R-:W-:Y:S02]  /*1890*/  USHF.L.U32 UR35, UR46, 0x6, URZ ;  /* 0x000000062e237899 */ /* 0x000fe400080006ff */
[----:B------:R-:W-:Y:S01]  /*18a0*/  ULEA UR11, UR45, UR44, 0x6 ;  /* 0x0000002c2d0b7291 */ /* 0x000fe2000f8e30ff */
[----:B------:R-:W-:-:S04]  /*18b0*/  UMOV UR13, URZ ;  /* 0x000000ff000d7c82 */ /* 0x000fc80008000000 */
[----:B------:R2:W3:Y:S01]  /*18c0*/  SYNCS.PHASECHK.TRANS64.TRYWAIT P0, [UR4+0x20], R0 ;  /* 0x00002000ff0075a7 */ /* 0x0004e20008001104 */
[----:B------:R-:W-:Y:S06]  /*18d0*/  BRA.U !UP0, `(.L_x_25) ;  /* 0x0000000108bc7547 */ /* 0x000fec000b800000 */
[----:B------:R-:W-:Y:S01]  /*18e0*/  UMOV UR7, URZ ;  /* 0x000000ff00077c82 */ /* 0x000fe20008000000 */
[----:B------:R-:W-:-:S05]  /*18f0*/  UMOV UR4, UR5 ;  /* 0x0000000500047c82 */ /* 0x000fca0008000000 */
.L_x_31:
[----:B------:R-:W-:Y:S01]  /*1900*/  ULEA UR33, UR4, UR6, 0x3 ;  /* 0x0000000604217291 */ /* 0x000fe2000f8e18ff */
[----:B---3--:R-:W-:Y:S01]  /*1910*/  @!P3 MOV R2, 0x2000 ;  /* 0x000020000002b802 */ /* 0x008fe20000000f00 */
[----:B-1-34-:R-:W-:Y:S10]  /*1920*/  @P0 BRA `(.L_x_26) ;  /* 0x00000000000c0947 */ /* 0x01aff40003800000 */
[----:B------:R-:W-:-:S04]  /*1930*/  SHF.L.U32 R3, R12, 0x1f, RZ ;  /* 0x0000001f0c037819 */ /* 0x000fc800000006ff */
[----:B------:R-:W3:Y:S02]  /*1940*/  SYNCS.PHASECHK.TRANS64.TRYWAIT P0, [UR33+0x20], R3 ;  /* 0x00002003ff0075a7 */ /* 0x000ee40008001121 */
[----:B---3--:R-:W-:Y:S05]  /*1950*/  @!P0 BRA `(.L_x_27) ;  /* 0x0000004c00a88947 */ /* 0x008fea0003800000 */
.L_x_26:
[----:B------:R3:W-:Y:S01]  /*1960*/  @!P3 SYNCS.ARRIVE.TRANS64 RZ, [UR33], R2 ;  /* 0x00000002ffffb9a7 */ /* 0x0007e20008000021 */
[----:B------:R-:W-:-:S04]  /*1970*/  ULOP3.LUT UR5, UR25, 0x2, URZ, 0xfc, !UPT ;  /* 0x0000000219057892 */ /* 0x000fc8000f8efcff */
[----:B------:R-:W-:-:S09]  /*1980*/  UISETP.NE.AND UP0, UPT, UR5, 0x2, UPT ;  /* 0x000000020500788c */ /* 0x000fd2000bf05270 */
[----:B------:R-:W-:Y:S05]  /*1990*/  BRA.U UP0, `(.L_x_28) ;  /* 0x0000000100047547 */ /* 0x000fea000b800000 */
[----:B-1----:R-:W-:Y:S05]  /*19a0*/  BPT.TRAP 0x1 ;  /* 0x000000040000795c */ /* 0x002fea0000300000 */
.L_x_28:
[----:B------:R-:W-:Y:S04]  /*19b0*/  BSSY.RECONVERGENT B0, `(.L_x_29) ;  /* 0x0000003000007945 */ /* 0x000fe80003800200 */
[----:B------:R-:W-:Y:S05]  /*19c0*/  @P2 BRA `(.L_x_30) ;  /* 0x0000000000042947 */ /* 0x000fea0003800000 */
[----:B-1----:R-:W-:Y:S05]  /*19d0*/  BPT.TRAP 0x1 ;  /* 0x000000040000795c */ /* 0x002fea0000300000 */
.L_x_30:
[----:B-1----:R-:W-:Y:S05]  /*19e0*/  BSYNC.RECONVERGENT B0 ;  /* 0x0000000000007941 */ /* 0x002fea0003800200 */
.L_x_29:
[----:B------:R-:W-:Y:S02]  /*19f0*/  UIADD3 UR5, UPT, UPT, UR4, 0x1, URZ ;  /* 0x0000000104057890 */ /* 0x000fe4000fffe0ff */
[----:B------:R-:W-:Y:S02]  /*1a00*/  USHF.L.U32 UR34, UR7, 0x6, URZ ;  /* 0x0000000607227899 */ /* 0x000fe400080006ff */
[----:B------:R-:W-:Y:S02]  /*1a10*/  UISETP.NE.AND UP0, UPT, UR5, 0x4, UPT ;  /* 0x000000040500788c */ /* 0x000fe4000bf05270 */
[----:B------:R-:W-:Y:S02]  /*1a20*/  USHF.L.U32 UR32, UR4, 0xc, URZ ;  /* 0x0000000c04207899 */ /* 0x000fe400080006ff */
[----:B------:R-:W-:Y:S02]  /*1a30*/  USEL UR9, URZ, 0x1, UP0 ;  /* 0x00000001ff097887 */ /* 0x000fe40008000000 */
[----:B------:R-:W-:-:S02]  /*1a40*/  USEL UR5, UR5, URZ, UP0 ;  /* 0x000000ff05057287 */ /* 0x000fc40008000000 */
[----:B------:R-:W-:Y:S02]  /*1a50*/  UIADD3 UR14, UP0, UPT, UR28, 0x180, URZ ;  /* 0x000001801c0e7890 */ /* 0x000fe4000ff1e0ff */
[----:B------:R-:W-:Y:S01]  /*1a60*/  ULEA UR8, UR5, UR6, 0x3 ;  /* 0x0000000605087291 */ /* 0x000fe2000f8e18ff */
[----:B------:R-:W-:Y:S01]  /*1a70*/  LOP3.LUT R12, R12, UR9, RZ, 0x3c, !PT ;  /* 0x000000090c0c7c12 */ /* 0x000fe2000f8e3cff */
[----:B------:R-:W-:Y:S02]  /*1a80*/  UIADD3 UR7, UPT, UPT, UR7, 0x1, URZ ;  /* 0x0000000107077890 */ /* 0x000fe4000fffe0ff */
[----:B------:R-:W-:Y:S01]  /*1a90*/  UIADD3 UR16, UP1, UPT, UR28, 0x80, URZ ;  /* 0x000000801c107890 */ /* 0x000fe2000ff3e0ff */
[----:B--2---:R-:W-:Y:S01]  /*1aa0*/  SHF.L.U32 R0, R12, 0x1f, RZ ;  /* 0x0000001f0c007819 */ /* 0x004fe200000006ff */
[----:B------:R-:W-:Y:S02]  /*1ab0*/  UIADD3.X UR15, UPT, UPT, URZ, UR29, URZ, UP0, !UPT ;  /* 0x0000001dff0f7290 */ /* 0x000fe400087fe4ff */
[----:B------:R-:W-:Y:S01]  /*1ac0*/  UISETP.NE.AND UP0, UPT, UR7, UR21, UPT ;  /* 0x000000150700728c */ /* 0x000fe2000bf05270 */
[----:B------:R4:W1:Y:S01]  /*1ad0*/  SYNCS.PHASECHK.TRANS64.TRYWAIT P0, [UR8+0x20], R0 ;  /* 0x00002000ff0075a7 */ /* 0x0008620008001108 */
[----:B------:R-:W-:-:S02]  /*1ae0*/  ULOP3.LUT UR8, UR32, UR24, URZ, 0xfc, !UPT ;  /* 0x0000001820087292 */ /* 0x000fc4000f8efcff */
[----:B------:R-:W-:Y:S02]  /*1af0*/  UIADD3.X UR17, UPT, UPT, URZ, UR29, URZ, UP1, !UPT ;  /* 0x0000001dff117290 */ /* 0x000fe40008ffe4ff */
[----:B------:R-:W-:Y:S02]  /*1b00*/  UIADD3 UR32, UPT, UPT, UR6, 0x2400, UR32 ;  /* 0x0000240006207890 */ /* 0x000fe4000fffe020 */
[----:B------:R-:W-:Y:S01]  /*1b10*/  UIADD3 UR8, UPT, UPT, UR6, 0x6400, UR8 ;  /* 0x0000640006087890 */ /* 0x000fe2000fffe008 */
[----:B------:R-:W-:Y:S01]  /*1b20*/  UMOV UR18, 0x0 ;  /* 0x0000000000127882 */ /* 0x000fe20000000000 */
[----:B------:R-:W-:Y:S01]  /*1b30*/  UMOV UR19, 0x10000000 ;  /* 0x1000000000137882 */ /* 0x000fe20000000000 */
[----:B------:R-:W-:Y:S01]  /*1b40*/  UMOV UR4, 0x30000 ;  /* 0x0003000000047882 */ /* 0x000fe20000000000 */
[----:B------:R-:W-:Y:S01]  /*1b50*/  UMOV UR12, UR36 ;  /* 0x00000024000c7c82 */ /* 0x000fe20008000000 */
[----:B------:R-:W-:Y:S01]  /*1b60*/  UMOV UR9, UR33 ;  /* 0x0000002100097c82 */ /* 0x000fe20008000000 */
[----:B------:R-:W-:Y:S01]  /*1b70*/  UMOV UR10, UR34 ;  /* 0x00000022000a7c82 */ /* 0x000fe20008000000 */
[----:B------:R-:W-:Y:S01]  /*1b80*/  UTMALDG.3D [UR32], [UR16], desc[UR18] ;  /* 0x00001220100075b4 */ /* 0x000fe20008011000 */
[----:B------:R-:W-:Y:S01]  /*1b90*/  UMOV UR13, UR21 ;  /* 0x00000015000d7c82 */ /* 0x000fe20008000000 */
[----:B------:R2:W-:Y:S02]  /*1ba0*/  UTMALDG.3D.MULTICAST [UR8], [UR14], UR4, desc[UR18] ;  /* 0x000012080e0073b4 */ /* 0x0005e40008011804 */
[----:B--2---:R-:W-:Y:S01]  /*1bb0*/  UMOV UR4, UR5 ;  /* 0x0000000500047c82 */ /* 0x004fe20008000000 */
[----:B------:R-:W-:Y:S05]  /*1bc0*/  BRA.U UP0, `(.L_x_31) ;  /* 0xfffffffd004c7547 */ /* 0x000fea000b83ffff */
.L_x_25:
[----:B------:R-:W-:Y:S01]  /*1bd0*/  ULEA UR4, UR5, UR6, 0x3 ;  /* 0x0000000605047291 */ /* 0x000fe2000f8e18ff */
[----:B--2-4-:R-:W-:Y:S01]  /*1be0*/  SHF.L.U32 R0, R12, 0x1f, RZ ;  /* 0x0000001f0c007819 */ /* 0x014fe200000006ff */
[----:B------:R-:W-:Y:S01]  /*1bf0*/  @!P1 SYNCS.ARRIVE.TRANS64.A1T0 RZ, [UR6+0x58], RZ ;  /* 0x000058ffffff99a7 */ /* 0x000fe20008100006 */
[----:B------:R-:W-:-:S06]  /*1c00*/  UISETP.GT.AND UP0, UPT, UR41, UR40, UPT ;  /* 0x000000282900728c */ /* 0x000fcc000bf04270 */
[----:B-1-3--:R1:W2:Y:S03]  /*1c10*/  SYNCS.PHASECHK.TRANS64.TRYWAIT P0, [UR4+0x20], R0 ;  /* 0x00002000ff0075a7 */ /* 0x00a2a60008001104 */
[----:B------:R-:W-:Y:S05]  /*1c20*/  BRA.U !UP0, `(.L_x_32) ;  /* 0x0000000108c07547 */ /* 0x000fea000b800000 */
[----:B------:R-:W-:Y:S01]  /*1c30*/  UIADD3 UR26, UPT, UPT, UR43, UR13, URZ ;  /* 0x0000000d2b1a7290 */ /* 0x000fe2000fffe0ff */
[----:B------:R-:W-:-:S11]  /*1c40*/  UMOV UR4, UR5 ;  /* 0x0000000500047c82 */ /* 0x000fd60008000000 */
.L_x_38:
[----:B------:R-:W-:Y:S01]  /*1c50*/  ULEA UR17, UR4, UR6, 0x3 ;  /* 0x0000000604117291 */ /* 0x000fe2000f8e18ff */
[----:B--2---:R-:W-:Y:S01]  /*1c60*/  @!P3 MOV R2, 0x2000 ;  /* 0x000020000002b802 */ /* 0x004fe20000000f00 */
[----:B--234-:R-:W-:Y:S10]  /*1c70*/  @P0 BRA `(.L_x_33) ;  /* 0x00000000000c0947 */ /* 0x01cff40003800000 */
[----:B------:R-:W-:-:S04]  /*1c80*/  SHF.L.U32 R3, R12, 0x1f, RZ ;  /* 0x0000001f0c037819 */ /* 0x000fc800000006ff */
[----:B------:R-:W2:Y:S02]  /*1c90*/  SYNCS.PHASECHK.TRANS64.TRYWAIT P0, [UR17+0x20], R3 ;  /* 0x00002003ff0075a7 */ /* 0x000ea40008001111 */
[----:B--2---:R-:W-:Y:S05]  /*1ca0*/  @!P0 BRA `(.L_x_34) ;  /* 0x0000004800ec8947 */ /* 0x004fea0003800000 */
.L_x_33:
[----:B------:R2:W-:Y:S01]  /*1cb0*/  @!P3 SYNCS.ARRIVE.TRANS64 RZ, [UR17], R2 ;  /* 0x00000002ffffb9a7 */ /* 0x0005e20008000011 */
[----:B------:R-:W-:-:S04]  /*1cc0*/  ULOP3.LUT UR5, UR25, 0x2, URZ, 0xfc, !UPT ;  /* 0x0000000219057892 */ /* 0x000fc8000f8efcff */
[----:B------:R-:W-:-:S09]  /*1cd0*/  UISETP.NE.AND UP0, UPT, UR5, 0x2, UPT ;  /* 0x000000020500788c */ /* 0x000fd2000bf05270 */
[----:B------:R-:W-:Y:S05]  /*1ce0*/  BRA.U UP0, `(.L_x_35) ;  /* 0x0000000100047547 */ /* 0x000fea000b800000 */
[----:B------:R-:W-:Y:S05]  /*1cf0*/  BPT.TRAP 0x1 ;  /* 0x000000040000795c */ /* 0x000fea0000300000 */
.L_x_35:
[----:B------:R-:W-:Y:S04]  /*1d00*/  BSSY.RECONVERGENT B0, `(.L_x_36) ;  /* 0x0000003000007945 */ /* 0x000fe80003800200 */
[----:B------:R-:W-:Y:S05]  /*1d10*/  @P2 BRA `(.L_x_37) ;  /* 0x0000000000042947 */ /* 0x000fea0003800000 */
[----:B------:R-:W-:Y:S05]  /*1d20*/  BPT.TRAP 0x1 ;  /* 0x000000040000795c */ /* 0x000fea0000300000 */
.L_x_37:
[----:B------:R-:W-:Y:S05]  /*1d30*/  BSYNC.RECONVERGENT B0 ;  /* 0x0000000000007941 */ /* 0x000fea0003800200 */
.L_x_36:
[----:B------:R-:W-:Y:S02]  /*1d40*/  UIADD3 UR5, UPT, UPT, UR4, 0x1, URZ ;  /* 0x0000000104057890 */ /* 0x000fe4000fffe0ff */
[----:B------:R-:W-:Y:S02]  /*1d50*/  USHF.L.U32 UR18, UR13, 0x6, URZ ;  /* 0x000000060d127899 */ /* 0x000fe400080006ff */
[----:B------:R-:W-:Y:S02]  /*1d60*/  UISETP.NE.AND UP0, UPT, UR5, 0x4, UPT ;  /* 0x000000040500788c */ /* 0x000fe4000bf05270 */
[----:B------:R-:W-:Y:S02]  /*1d70*/  USHF.L.U32 UR16, UR4, 0xc, URZ ;  /* 0x0000000c04107899 */ /* 0x000fe400080006ff */
[----:B------:R-:W-:Y:S02]  /*1d80*/  USEL UR8, URZ, 0x1, UP0 ;  /* 0x00000001ff087887 */ /* 0x000fe40008000000 */
[----:B------:R-:W-:-:S02]  /*1d90*/  USEL UR5, UR5, URZ, UP0 ;  /* 0x000000ff05057287 */ /* 0x000fc40008000000 */
[----:B------:R-:W-:Y:S02]  /*1da0*/  UIADD3 UR22, UP0, UPT, UR28, 0x180, URZ ;  /* 0x000001801c167890 */ /* 0x000fe4000ff1e0ff */
[----:B------:R-:W-:Y:S01]  /*1db0*/  UIADD3 UR13, UPT, UPT, UR13, 0x1, URZ ;  /* 0x000000010d0d7890 */ /* 0x000fe2000fffe0ff */
[----:B------:R-:W-:Y:S01]  /*1dc0*/  LOP3.LUT R12, R12, UR8, RZ, 0x3c, !PT ;  /* 0x000000080c0c7c12 */ /* 0x000fe2000f8e3cff */
[----:B------:R-:W-:Y:S02]  /*1dd0*/  UIADD3 UR14, UP1, UPT, UR28, 0x80, URZ ;  /* 0x000000801c0e7890 */ /* 0x000fe4000ff3e0ff */
[----:B------:R-:W-:Y:S01]  /*1de0*/  UIADD3.X UR23, UPT, UPT, URZ, UR29, URZ, UP0, !UPT ;  /* 0x0000001dff177290 */ /* 0x000fe200087fe4ff */
[----:B-1----:R-:W-:Y:S01]  /*1df0*/  SHF.L.U32 R0, R12, 0x1f, RZ ;  /* 0x0000001f0c007819 */ /* 0x002fe200000006ff */
[----:B------:R-:W-:Y:S02]  /*1e00*/  ULOP3.LUT UR8, UR16, UR24, URZ, 0xfc, !UPT ;  /* 0x0000001810087292 */ /* 0x000fe4000f8efcff */
[----:B------:R-:W-:-:S02]  /*1e10*/  UISETP.NE.AND UP0, UPT, UR13, UR26, UPT ;  /* 0x0000001a0d00728c */ /* 0x000fc4000bf05270 */
[----:B------:R-:W-:Y:S02]  /*1e20*/  ULEA UR7, UR5, UR6, 0x3 ;  /* 0x0000000605077291 */ /* 0x000fe4000f8e18ff */
[----:B------:R-:W-:Y:S02]  /*1e30*/  UIADD3 UR16, UPT, UPT, UR6, 0x2400, UR16 ;  /* 0x0000240006107890 */ /* 0x000fe4000fffe010 */
[----:B------:R-:W-:Y:S02]  /*1e40*/  UIADD3.X UR15, UPT, UPT, URZ, UR29, URZ, UP1, !UPT ;  /* 0x0000001dff0f7290 */ /* 0x000fe40008ffe4ff */
[----:B------:R-:W-:Y:S01]  /*1e50*/  UIADD3 UR8, UPT, UPT, UR6, 0x6400, UR8 ;  /* 0x0000640006087890 */ /* 0x000fe2000fffe008 */
[----:B------:R-:W-:Y:S01]  /*1e60*/  UMOV UR30, 0x0 ;  /* 0x00000000001e7882 */ /* 0x000fe20000000000 */
[----:B------:R-:W-:Y:S01]  /*1e70*/  UMOV UR31, 0x10000000 ;  /* 0x10000000001f7882 */ /* 0x000fe20000000000 */
[----:B------:R-:W-:Y:S01]  /*1e80*/  UMOV UR19, UR35 ;  /* 0x0000002300137c82 */ /* 0x000fe20008000000 */
[----:B------:R-:W-:Y:S01]  /*1e90*/  UMOV UR20, UR36 ;  /* 0x0000002400147c82 */ /* 0x000fe20008000000 */
[----:B------:R3:W4:Y:S01]  /*1ea0*/  SYNCS.PHASECHK.TRANS64.TRYWAIT P0, [UR7+0x20], R0 ;  /* 0x00002000ff0075a7 */ /* 0x0007220008001107 */
[----:B------:R-:W-:Y:S01]  /*1eb0*/  UMOV UR4, 0x30000 ;  /* 0x0003000000047882 */ /* 0x000fe20000000000 */
[----:B------:R-:W-:Y:S01]  /*1ec0*/  UMOV UR12, UR36 ;  /* 0x00000024000c7c82 */ /* 0x000fe20008000000 */
[----:B------:R-:W-:Y:S01]  /*1ed0*/  UMOV UR9, UR17 ;  /* 0x0000001100097c82 */ /* 0x000fe20008000000 */
[----:B------:R-:W-:Y:S01]  /*1ee0*/  UMOV UR10, UR18 ;  /* 0x00000012000a7c82 */ /* 0x000fe20008000000 */
[----:B------:R-:W-:Y:S01]  /*1ef0*/  UTMALDG.3D [UR16], [UR14], desc[UR30] ;  /* 0x00001e100e0075b4 */ /* 0x000fe20008011000 */
[----:B------:R1:W-:Y:S02]  /*1f00*/  UTMALDG.3D.MULTICAST [UR8], [UR22], UR4, desc[UR30] ;  /* 0x00001e08160073b4 */ /* 0x0003e40008011804 */
[----:B-1----:R-:W-:Y:S01]  /*1f10*/  UMOV UR4, UR5 ;  /* 0x0000000500047c82 */ /* 0x002fe20008000000 */
[----:B------:R-:W-:Y:S05]  /*1f20*/  BRA.U UP0, `(.L_x_38) ;  /* 0xfffffffd00487547 */ /* 0x000fea000b83ffff */
.L_x_32:
[C---:B------:R-:W-:Y:S01]  /*1f30*/  LEA R3, R11.reuse, UR6, 0x3 ;  /* 0x000000060b037c11 */ /* 0x040fe2000f8e18ff */
[----:B------:R-:W-:Y:S01]  /*1f40*/  NOP ;  /* 0x0000000000007918 */ /* 0x000fe20000000000 */
[----:B-1-3--:R-:W-:Y:S02]  /*1f50*/  SHF.L.U32 R0, R10, 0x1f, RZ ;  /* 0x0000001f0a007819 */ /* 0x00afe400000006ff */
[----:B------:R-:W-:Y:S02]  /*1f60*/  LEA R4, R11, UR6, 0x4 ;  /* 0x000000060b047c11 */ /* 0x000fe4000f8e20ff */
[----:B--2-4-:R-:W1:Y:S02]  /*1f70*/  SYNCS.PHASECHK.TRANS64.TRYWAIT P0, [R3+URZ+0x60], R0 ;  /* 0x00006000030075a7 */ /* 0x014e6400080011ff */
[----:B-1----:R-:W-:Y:S05]  /*1f80*/  @!P0 BRA `(.L_x_39) ;  /* 0x00000048004c8947 */ /* 0x002fea0003800000 */
.L_x_105:
[----:B------:R-:W2:Y:S01]  /*1f90*/  LDS.128 R4, [R4+0xf0] ;  /* 0x0000f00004047984 */ /* 0x000ea20000000c00 */
[----:B------:R-:W-:Y:S01]  /*1fa0*/  UISETP.GE.AND UP0, UPT, UR42, 0x1, UPT ;  /* 0x000000012a00788c */ /* 0x000fe2000bf06270 */
[----:B------:R-:W-:Y:S01]  /*1fb0*/  @!PT LDS RZ, [RZ] ;  /* 0x00000000fffff984 */ /* 0x000fe20000000800 */
[----:B------:R-:W-:Y:S01]  /*1fc0*/  @!PT LDS RZ, [RZ] ;  /* 0x00000000fffff984 */ /* 0x000fe20000000800 */
[----:B------:R-:W-:Y:S01]  /*1fd0*/  @!PT LDS RZ, [RZ] ;  /* 0x00000000fffff984 */ /* 0x000fe20000000800 */
[----:B------:R-:W-:Y:S01]  /*1fe0*/  @!PT LDS RZ, [RZ] ;  /* 0x00000000fffff984 */ /* 0x000fe20000000800 */
[----:B------:R3:W-:Y:S06]  /*1ff0*/  MEMBAR.ALL.CTA ;  /* 0x0000000000007992 */ /* 0x0007ec0000008000 */
[----:B---3--:R-:W3:Y:S01]  /*2000*/  FENCE.VIEW.ASYNC.S ;  /* 0x00000000000073c6 */ /* 0x008ee20000000000 */
[----:B--2---:R-:W-:-:S13]  /*2010*/  LOP3.LUT P0, RZ, R6, 0x1, RZ, 0xc0, !PT ;  /* 0x0000000106ff7812 */ /* 0x004fda000780c0ff */
[----:B---3--:R-:W-:Y:S01]  /*2020*/  VOTEU.ANY UP1, P0 ;  /* 0x0000000000ff7886 */ /* 0x008fe20000020100 */
[----:B------:R-:W-:-:S13]  /*2030*/  PLOP3.LUT P0, PT, PT, PT, UP1, 0x80, 0x8 ;  /* 0x000000000008781c */ /* 0x000fda0003f0f018 */
[----:B-1----:R-:W-:Y:S02]  /*2040*/  @P0 LOP3.LUT R0, R5, 0xffff, RZ, 0xc0, !PT ;  /* 0x0000ffff05000812 */ /* 0x002fe400078ec0ff */
[----:B------:R-:W-:Y:S02]  /*2050*/  @P0 MOV R2, R4 ;  /* 0x0000000400020202 */ /* 0x000fe40000000f00 */
[----:B------:R-:W-:Y:S01]  /*2060*/  @P0 R2UR UR7, R0 ;  /* 0x00000000000702ca */ /* 0x000fe200000e0000 */
[----:B------:R-:W-:Y:S01]  /*2070*/  VIADD R0, R3, 0x70 ;  /* 0x0000007003007836 */ /* 0x000fe20000000000 */
[----:B------:R-:W-:Y:S02]  /*2080*/  @P0 SHF.R.U32.HI R4, RZ, 0x10, R5 ;  /* 0x00000010ff040819 */ /* 0x000fe40000011605 */
[----:B------:R-:W-:Y:S02]  /*2090*/  @P0 R2UR UR8, R2 ;  /* 0x00000000020802ca */ /* 0x000fe400000e0000 */
[----:B------:R-:W-:-:S02]  /*20a0*/  PRMT R0, RZ, 0x654, R0 ;  /* 0x00000654ff007816 */ /* 0x000fc40000000000 */
[----:B------:R-:W-:Y:S02]  /*20b0*/  @P0 R2UR UR4, R4 ;  /* 0x00000000040402ca */ /* 0x000fe400000e0000 */
[----:B------:R1:W-:Y:S03]  /*20c0*/  SYNCS.ARRIVE.TRANS64.RED.A1T0 RZ, [R0+URZ], RZ ;  /* 0x000000ff00ff79a7 */ /* 0x0003e600081004ff */
[----:B------:R-:W-:-:S04]  /*20d0*/  @UP1 UMOV UR27, UR7 ;  /* 0x00000007001b1c82 */ /* 0x000fc80008000000 */
[----:B------:R-:W-:-:S04]  /*20e0*/  @UP1 UMOV UR37, UR8 ;  /* 0x0000000800251c82 */ /* 0x000fc80008000000 */
[----:B------:R-:W-:Y:S01]  /*20f0*/  @UP1 UMOV UR36, UR4 ;  /* 0x0000000400241c82 */ /* 0x000fe20008000000 */
[----:B------:R-:W-:Y:S05]  /*2100*/  BRA.U !UP0, `(.L_x_40) ;  /* 0x0000000108d47547 */ /* 0x000fea000b800000 */
[----:B------:R-:W2:Y:S01]  /*2110*/  LDCU.128 UR12, c[0x0][0xb10] ;  /* 0x00016200ff0c77ac */ /* 0x000ea20008000c00 */
[----:B------:R-:W3:Y:S01]  /*2120*/  LDCU UR26, c[0x0][0xb20] ;  /* 0x00016400ff1a77ac */ /* 0x000ee20008000800 */
[----:B------:R-:W4:Y:S01]  /*2130*/  LDCU UR20, c[0x0][0xb0c] ;  /* 0x00016180ff1477ac */ /* 0x000f220008000800 */
[----:B------:R-:W1:Y:S01]  /*2140*/  LDCU.64 UR10, c[0x0][0xb28] ;  /* 0x00016500ff0a77ac */ /* 0x000e620008000a00 */
[----:B------:R-:W-:Y:S02]  /*2150*/  UISETP.NE.AND UP3, UPT, UR42, 0x1, UPT ;  /* 0x000000012a00788c */ /* 0x000fe4000bf65270 */
[----:B--2---:R-:W-:Y:S02]  /*2160*/  UIMAD.WIDE.U32 UR16, UR38, UR15, URZ ;  /* 0x0000000f261072a5 */ /* 0x004fe4000f8e00ff */
[----:B------:R-:W-:Y:S02]  /*2170*/  UIMAD.WIDE.U32 UR8, UR39, UR12, URZ ;  /* 0x0000000c270872a5 */ /* 0x000fe4000f8e00ff */
[----:B------:R-:W-:-:S02]  /*2180*/  UISETP.NE.AND UP0, UPT, UR14, 0x1, UPT ;  /* 0x000000010e00788c */ /* 0x000fc4000bf05270 */
[----:B------:R-:W-:Y:S01]  /*2190*/  UIMAD.WIDE.U32 UR22, UR27, UR15, URZ ;  /* 0x0000000f1b1672a5 */ /* 0x000fe2000f8e00ff */
[----:B------:R-:W-:Y:S02]  /*21a0*/  UMOV UR16, UR17 ;  /* 0x0000001100107c82 */ /* 0x000fe40008000000 */
[----:B------:R-:W-:Y:S01]  /*21b0*/  UMOV UR8, UR9 ;  /* 0x0000000900087c82 */ /* 0x000fe20008000000 */
[----:B---3--:R-:W-:Y:S02]  /*21c0*/  USHF.R.U32.HI UR16, URZ, UR26, UR16 ;  /* 0x0000001aff107299 */ /* 0x008fe40008011610 */
[----:B----4-:R-:W-:Y:S02]  /*21d0*/  UISETP.NE.AND UP2, UPT, UR20, 0x1, UPT ;  /* 0x000000011400788c */ /* 0x010fe4000bf45270 */
[----:B------:R-:W-:Y:S02]  /*21e0*/  USHF.R.U32.HI UR8, URZ, UR13, UR8 ;  /* 0x0000000dff087299 */ /* 0x000fe40008011608 */
[----:B------:R-:W-:-:S02]  /*21f0*/  USEL UR7, UR38, UR16, !UP0 ;  /* 0x0000001026077287 */ /* 0x000fc4000c000000 */
[----:B------:R-:W-:Y:S02]  /*2200*/  USEL UR8, UR39, UR8, !UP2 ;  /* 0x0000000827087287 */ /* 0x000fe4000d000000 */
[----:B-1----:R-:W-:Y:S01]  /*2210*/  UIMAD.WIDE.U32 UR16, UR7, UR10, URZ ;  /* 0x0000000a071072a5 */ /* 0x002fe2000f8e00ff */
[----:B------:R-:W-:Y:S01]  /*2220*/  UMOV UR4, UR23 ;  /* 0x0000001700047c82 */ /* 0x000fe20008000000 */
[----:B------:R-:W-:Y:S02]  /*2230*/  UIMAD.WIDE.U32 UR18, UR37, UR12, URZ ;  /* 0x0000000c251272a5 */ /* 0x000fe4000f8e00ff */
[----:B------:R-:W-:-:S03]  /*2240*/  UIMAD.WIDE.U32 UR22, UR8, UR10, URZ ;  /* 0x0000000a081672a5 */ /* 0x000fc6000f8e00ff */
[----:B------:R-:W-:Y:S01]  /*2250*/  UMOV UR16, UR17 ;  /* 0x0000001100107c82 */ /* 0x000fe20008000000 */
[----:B------:R-:W-:Y:S02]  /*2260*/  USHF.R.U32.HI UR4, URZ, UR26, UR4 ;  /* 0x0000001aff047299 */ /* 0x000fe40008011604 */
[----:B------:R-:W-:Y:S01]  /*2270*/  @UP3 USHF.R.U32.HI UR7, URZ, UR11, UR16 ;  /* 0x0000000bff073299 */ /* 0x000fe20008011610 */
[----:B------:R-:W-:Y:S01]  /*2280*/  UMOV UR18, UR19 ;  /* 0x0000001300127c82 */ /* 0x000fe20008000000 */
[----:B------:R-:W-:Y:S01]  /*2290*/  UMOV UR22, UR23 ;  /* 0x0000001700167c82 */ /* 0x000fe20008000000 */
[----:B------:R-:W-:Y:S02]  /*22a0*/  USHF.R.U32.HI UR13, URZ, UR13, UR18 ;  /* 0x0000000dff0d7299 */ /* 0x000fe40008011612 */
[----:B------:R-:W-:Y:S02]  /*22b0*/  USEL UR4, UR27, UR4, !UP0 ;  /* 0x000000041b047287 */ /* 0x000fe4000c000000 */
[----:B------:R-:W-:-:S02]  /*22c0*/  @UP3 USHF.R.U32.HI UR8, URZ, UR11, UR22 ;  /* 0x0000000bff083299 */ /* 0x000fc40008011616 */
[----:B------:R-:W-:Y:S02]  /*22d0*/  UIMAD UR9, UR42, UR7, URZ ;  /* 0x000000072a0972a4 */ /* 0x000fe4000f8e02ff */
[----:B------:R-:W-:Y:S02]  /*22e0*/  USEL UR7, UR37, UR13, !UP2 ;  /* 0x0000000d25077287 */ /* 0x000fe4000d000000 */
[----:B------:R-:W-:Y:S02]  /*22f0*/  UIMAD UR12, UR42, UR8, URZ ;  /* 0x000000082a0c72a4 */ /* 0x000fe4000f8e02ff */
[----:B------:R-:W-:Y:S02]  /*2300*/  UISETP.GE.AND UP0, UPT, UR4, UR9, UPT ;  /* 0x000000090400728c */ /* 0x000fe4000bf06270 */
[----:B------:R-:W-:Y:S02]  /*2310*/  UIMAD.WIDE.U32 UR16, UR4, UR10, URZ ;  /* 0x0000000a041072a5 */ /* 0x000fe4000f8e00ff */
[----:B------:R-:W-:-:S02]  /*2320*/  UISETP.GE.OR UP0, UPT, UR7, UR12, UP0 ;  /* 0x0000000c0700728c */ /* 0x000fc40008706670 */
[----:B------:R-:W-:Y:S02]  /*2330*/  UIMAD.WIDE.U32 UR12, UR7, UR10, URZ ;  /* 0x0000000a070c72a5 */ /* 0x000fe4000f8e00ff */
[----:B------:R-:W-:Y:S01]  /*2340*/  UIADD3 UR15, UPT, UPT, -UR4, URZ, URZ ;  /* 0x000000ff040f7290 */ /* 0x000fe2000fffe1ff */
[----:B------:R-:W-:Y:S01]  /*2350*/  UMOV UR10, UR17 ;  /* 0x00000011000a7c82 */ /* 0x000fe20008000000 */
[----:B------:R-:W-:Y:S02]  /*2360*/  UIADD3 UR12, UPT, UPT, -UR7, URZ, URZ ;  /* 0x000000ff070c7290 */ /* 0x000fe4000fffe1ff */
[----:B------:R-:W-:-:S03]  /*2370*/  USHF.R.U32.HI UR10, URZ, UR11, UR10 ;  /* 0x0000000bff0a7299 */ /* 0x000fc6000801160a */
[----:B------:R-:W-:Y:S01]  /*2380*/  @!UP0 UMOV UR9, UR13 ;  /* 0x0000000d00098c82 */ /* 0x000fe20008000000 */
[----:B------:R-:W-:Y:S02]  /*2390*/  UIMAD UR15, UR14, UR15, UR27 ;  /* 0x0000000f0e0f72a4 */ /* 0x000fe4000f8e021b */
[----:B------:R-:W-:Y:S02]  /*23a0*/  USEL UR10, UR4, UR10, !UP3 ;  /* 0x0000000a040a7287 */ /* 0x000fe4000d800000 */
[----:B------:R-:W-:Y:S02]  /*23b0*/  @!UP0 USHF.R.U32.HI UR9, URZ, UR11, UR9 ;  /* 0x0000000bff098299 */ /* 0x000fe40008011609 */
[----:B------:R-:W-:Y:S02]  /*23c0*/  UIADD3 UR11, UPT, UPT, -UR10, URZ, URZ ;  /* 0x000000ff0a0b7290 */ /* 0x000fe4000fffe1ff */
[----:B------:R-:W-:Y:S02]  /*23d0*/  @!UP0 USEL UR9, UR7, UR9, !UP3 ;  /* 0x0000000907098287 */ /* 0x000fe4000d800000 */
[----:B------:R-:W-:-:S02]  /*23e0*/  UIMAD UR11, UR42, UR11, UR4 ;  /* 0x0000000b2a0b72a4 */ /* 0x000fc4000f8e0204 */
[----:B------:R-:W-:Y:S02]  /*23f0*/  @!UP0 UIADD3 UR10, UPT, UPT, UR10, -UR9, URZ ;  /* 0x800000090a0a8290 */ /* 0x000fe4000fffe0ff */
[----:B------:R-:W-:Y:S02]  /*2400*/  @!UP0 UIMAD UR9, UR11, UR8, UR9 ;  /* 0x000000080b0982a4 */ /* 0x000fe4000f8e0209 */
[----:B------:R-:W-:Y:S02]  /*2410*/  @!UP0 UIMAD UR4, UR42, UR10, UR7 ;  /* 0x0000000a2a0482a4 */ /* 0x000fe4000f8e0207 */
[----:B------:R-:W-:Y:S02]  /*2420*/  UIMAD UR8, UR20, UR12, UR37 ;  /* 0x0000000c140872a4 */ /* 0x000fe4000f8e0225 */
[----:B------:R-:W-:Y:S01]  /*2430*/  UIMAD UR27, UR4, UR14, UR15 ;  /* 0x0000000e041b72a4 */ /* 0x000fe2000f8e020f */
[----:B------:R-:W-:Y:S02]  /*2440*/  @!UP0 UMOV UR7, UR9 ;  /* 0x0000000900078c82 */ /* 0x000fe40008000000 */
[----:B------:R-:W-:-:S12]  /*2450*/  UIMAD UR37, UR7, UR20, UR8 ;  /* 0x00000014072572a4 */ /* 0x000fd8000f8e0208 */
.L_x_40:
[----:B------:R-:W2:Y:S02]  /*2460*/  LDCU UR4, c[0x0][0xb30] ;  /* 0x00016600ff0477ac */ /* 0x000ea40008000800 */
[----:B--2---:R-:W-:-:S09]  /*2470*/  UISETP.NE.AND UP0, UPT, UR4, 0x1, UPT ;  /* 0x000000010400788c */ /* 0x004fd2000bf05270 */
[----:B------:R-:W-:Y:S05]  /*2480*/  BRA.U UP0, `(.L_x_41) ;  /* 0x0000000100447547 */ /* 0x000fea000b800000 */
[----:B------:R-:W2:Y:S01]  /*2490*/  LDCU.128 UR12, c[0x0][0xb10] ;  /* 0x00016200ff0c77ac */ /* 0x000ea20008000c00 */
[----:B------:R-:W3:Y:S01]  /*24a0*/  LDCU UR16, c[0x0][0xb0c] ;  /* 0x00016180ff1077ac */ /* 0x000ee20008000800 */
[----:B------:R-:W4:Y:S01]  /*24b0*/  LDCU UR17, c[0x0][0xb20] ;  /* 0x00016400ff1177ac */ /* 0x000f220008000800 */
[----:B--2---:R-:W-:Y:S02]  /*24c0*/  UIMAD.WIDE.U32 UR10, UR37, UR12, URZ ;  /* 0x0000000c250a72a5 */ /* 0x004fe4000f8e00ff */
[----:B------:R-:W-:Y:S02]  /*24d0*/  UIMAD.WIDE.U32 UR8, UR27, UR15, URZ ;  /* 0x0000000f1b0872a5 */ /* 0x000fe4000f8e00ff */
[----:B---3--:R-:W-:Y:S02]  /*24e0*/  UISETP.NE.AND UP2, UPT, UR16, 0x1, UPT ;  /* 0x000000011000788c */ /* 0x008fe4000bf45270 */
[----:B------:R-:W-:Y:S01]  /*24f0*/  UISETP.NE.AND UP0, UPT, UR14, 0x1, UPT ;  /* 0x000000010e00788c */ /* 0x000fe2000bf05270 */
[----:B------:R-:W-:-:S02]  /*2500*/  UMOV UR7, UR11 ;  /* 0x0000000b00077c82 */ /* 0x000fc40008000000 */
[----:B------:R-:W-:Y:S01]  /*2510*/  UMOV UR4, UR9 ;  /* 0x0000000900047c82 */ /* 0x000fe20008000000 */
[----:B------:R-:W-:Y:S02]  /*2520*/  USHF.R.U32.HI UR7, URZ, UR13, UR7 ;  /* 0x0000000dff077299 */ /* 0x000fe40008011607 */
[----:B----4-:R-:W-:Y:S02]  /*2530*/  USHF.R.U32.HI UR4, URZ, UR17, UR4 ;  /* 0x00000011ff047299 */ /* 0x010fe40008011604 */
[----:B------:R-:W-:Y:S02]  /*2540*/  USEL UR7, UR37, UR7, !UP2 ;  /* 0x0000000725077287 */ /* 0x000fe4000d000000 */
[----:B------:R-:W-:-:S04]  /*2550*/  USEL UR4, UR27, UR4, !UP0 ;  /* 0x000000041b047287 */ /* 0x000fc8000c000000 */
[----:B------:R-:W-:Y:S02]  /*2560*/  UIADD3 UR8, UPT, UPT, UR7, -UR4, URZ ;  /* 0x8000000407087290 */ /* 0x000fe4000fffe0ff */
[----:B------:R-:W-:Y:S02]  /*2570*/  UIADD3 UR4, UPT, UPT, -UR7, UR4, URZ ;  /* 0x0000000407047290 */ /* 0x000fe4000fffe1ff */
[----:B------:R-:W-:Y:S02]  /*2580*/  UIMAD UR27, UR8, UR14, UR27 ;  /* 0x0000000e081b72a4 */ /* 0x000fe4000f8e021b */
[----:B------:R-:W-:-:S12]  /*2590*/  UIMAD UR37, UR4, UR16, UR37 ;  /* 0x00000010042572a4 */ /* 0x000fd8000f8e0225 */
.L_x_41:
[----:B------:R-:W-:Y:S01]  /*25a0*/  VIADD R11, R11, 0x1 ;  /* 0x000000010b0b7836 */ /* 0x000fe20000000000 */
[----:B------:R-:W-:Y:S01]  /*25b0*/  PLOP3.LUT P1, PT, PT, PT, PT, 0x80, 0x8 ;  /* 0x000000000008781c */ /* 0x000fe20003f2f070 */
[----:B------:R-:W-:Y:S02]  /*25c0*/  UIADD3 UR46, UPT, UPT, UR37, UR60, URZ ;  /* 0x0000003c252e7290 */ /* 0x000fe4000fffe0ff */
[----:B------:R-:W-:Y:S01]  /*25d0*/  UIADD3 UR45, UPT, UPT, UR27, UR57, URZ ;  /* 0x000000391b2d7290 */ /* 0x000fe2000fffe0ff */
[----:B------:R-:W-:-:S04]  /*25e0*/  ISETP.NE.AND P0, PT, R11, 0x2, PT ;  /* 0x000000020b00780c */ /* 0x000fc80003f05270 */
[----:B-1----:R-:W-:Y:S02]  /*25f0*/  SEL R0, RZ, 0x1, P0 ;  /* 0x00000001ff007807 */ /* 0x002fe40000000000 */
[----:B------:R-:W-:Y:S02]  /*2600*/  SEL R11, R11, RZ, P0 ;  /* 0x000000ff0b0b7207 */ /* 0x000fe40000000000 */
[----:B------:R-:W-:Y:S01]  /*2610*/  LOP3.LUT R10, R10, R0, RZ, 0x3c, !PT ;  /* 0x000000000a0a7212 */ /* 0x000fe200078e3cff */
[----:B------:R-:W-:Y:S06]  /*2620*/  BRA.U UP1, `(.L_x_42) ;  /* 0xfffffff101447547 */ /* 0x000fec000b83ffff */
[----:B------:R-:W-:Y:S01]  /*2630*/  UIADD3 UR7, UPT, UPT, UR6, 0x20, URZ ;  /* 0x0000002006077890 */ /* 0x000fe2000fffe0ff */
[----:B------:R-:W-:-:S03]  /*2640*/  SHF.L.U32 R2, R12, 0x1f, RZ ;  /* 0x0000001f0c027819 */ /* 0x000fc600000006ff */
[----:B------:R-:W-:-:S09]  /*2650*/  ULEA UR4, UR5, UR7, 0x3 ;  /* 0x0000000705047291 */ /* 0x000fd2000f8e18ff */
[----:B------:R-:W1:Y:S02]  /*2660*/  SYNCS.PHASECHK.TRANS64.TRYWAIT P0, [UR4], R2 ;  /* 0x00000002ff0075a7 */ /* 0x000e640008001104 */
[----:B-1----:R-:W-:Y:S05]  /*2670*/  @!P0 BRA `(.L_x_43) ;  /* 0x0000004000a48947 */ /* 0x002fea0003800000 */
.L_x_107:
[----:B------:R-:W-:-:S04]  /*2680*/  UIADD3 UR4, UPT, UPT, UR5, 0x1, URZ ;  /* 0x0000000105047890 */ /* 0x000fc8000fffe0ff */
[----:B------:R-:W-:-:S04]  /*2690*/  UISETP.NE.AND UP0, UPT, UR4, 0x4, UPT ;  /* 0x000000040400788c */ /* 0x000fc8000bf05270 */
[----:B------:R-:W-:Y:S02]  /*26a0*/  USEL UR6, URZ, 0x1, UP0 ;  /* 0x00000001ff067887 */ /* 0x000fe40008000000 */
[----:B------:R-:W-:-:S04]  /*26b0*/  USEL UR4, UR4, URZ, UP0 ;  /* 0x000000ff04047287 */ /* 0x000fc80008000000 */
[----:B------:R-:W-:Y:S01]  /*26c0*/  ULEA UR5, UR4, UR7, 0x3 ;  /* 0x0000000704057291 */ /* 0x000fe2000f8e18ff */
[----:B-1----:R-:W-:-:S04]  /*26d0*/  LOP3.LUT R2, R12, UR6, RZ, 0x3c, !PT ;  /* 0x000000060c027c12 */ /* 0x002fc8000f8e3cff */
[----:B------:R-:W-:-:S04]  /*26e0*/  SHF.L.U32 R3, R2, 0x1f, RZ ;  /* 0x0000001f02037819 */ /* 0x000fc800000006ff */
[----:B------:R-:W1:Y:S02]  /*26f0*/  SYNCS.PHASECHK.TRANS64.TRYWAIT P0, [UR5], R3 ;  /* 0x00000003ff0075a7 */ /* 0x000e640008001105 */
[----:B-1----:R-:W-:Y:S05]  /*2700*/  @!P0 BRA `(.L_x_44) ;  /* 0x0000004000988947 */ /* 0x002fea0003800000 */
.L_x_109:
[----:B------:R-:W-:-:S04]  /*2710*/  UIADD3 UR4, UPT, UPT, UR4, 0x1, URZ ;  /* 0x0000000104047890 */ /* 0x000fc8000fffe0ff */
[----:B------:R-:W-:-:S04]  /*2720*/  UISETP.NE.AND UP0, UPT, UR4, 0x4, UPT ;  /* 0x000000040400788c */ /* 0x000fc8000bf05270 */
[----:B------:R-:W-:Y:S02]  /*2730*/  USEL UR6, URZ, 0x1, UP0 ;  /* 0x00000001ff067887 */ /* 0x000fe40008000000 */
[----:B------:R-:W-:-:S04]  /*2740*/  USEL UR4, UR4, URZ, UP0 ;  /* 0x000000ff04047287 */ /* 0x000fc80008000000 */
[----:B------:R-:W-:Y:S01]  /*2750*/  ULEA UR5, UR4, UR7, 0x3 ;  /* 0x0000000704057291 */ /* 0x000fe2000f8e18ff */
[----:B------:R-:W-:-:S04]  /*2760*/  LOP3.LUT R2, R2, UR6, RZ, 0x3c, !PT ;  /* 0x0000000602027c12 */ /* 0x000fc8000f8e3cff */
[----:B-1----:R-:W-:-:S04]  /*2770*/  SHF.L.U32 R3, R2, 0x1f, RZ ;  /* 0x0000001f02037819 */ /* 0x002fc800000006ff */
[----:B------:R-:W1:Y:S02]  /*2780*/  SYNCS.PHASECHK.TRANS64.TRYWAIT P0, [UR5], R3 ;  /* 0x00000003ff0075a7 */ /* 0x000e640008001105 */
[----:B-1----:R-:W-:Y:S05]  /*2790*/  @!P0 BRA `(.L_x_45) ;  /* 0x00000040008c8947 */ /* 0x002fea0003800000 */
.L_x_111:
[----:B------:R-:W-:-:S04]  /*27a0*/  UIADD3 UR4, UPT, UPT, UR4, 0x1, URZ ;  /* 0x0000000104047890 */ /* 0x000fc8000fffe0ff */
[----:B------:R-:W-:-:S04]  /*27b0*/  UISETP.NE.AND UP0, UPT, UR4, 0x4, UPT ;  /* 0x000000040400788c */ /* 0x000fc8000bf05270 */
[----:B------:R-:W-:Y:S02]  /*27c0*/  USEL UR5, URZ, 0x1, UP0 ;  /* 0x00000001ff057887 */ /* 0x000fe40008000000 */
[----:B------:R-:W-:-:S04]  /*27d0*/  USEL UR4, UR4, URZ, UP0 ;  /* 0x000000ff04047287 */ /* 0x000fc80008000000 */
[----:B------:R-:W-:Y:S01]  /*27e0*/  ULEA UR4, UR4, UR7, 0x3 ;  /* 0x0000000704047291 */ /* 0x000fe2000f8e18ff */
[----:B------:R-:W-:-:S04]  /*27f0*/  LOP3.LUT R2, R2, UR5, RZ, 0x3c, !PT ;  /* 0x0000000502027c12 */ /* 0x000fc8000f8e3cff */
[----:B------:R-:W-:Y:S01]  /*2800*/  SHF.L.U32 R2, R2, 0x1f, RZ ;  /* 0x0000001f02027819 */ /* 0x000fe200000006ff */
[----:B-1----:R-:W-:-:S07]  /*2810*/  IMAD.U32 R0, RZ, RZ, UR4 ;  /* 0x00000004ff007e24 */ /* 0x002fce000f8e00ff */
.L_x_46:
[----:B-1----:R1:W2:Y:S02]  /*2820*/  SYNCS.PHASECHK.TRANS64.TRYWAIT P0, [R0+URZ], R2 ;  /* 0x00000002000075a7 */ /* 0x0022a400080011ff */
[----:B--2---:R-:W-:Y:S05]  /*2830*/  @!P0 NANOSLEEP.SYNCS 0x989680 ;  /* 0x009896800000895d */ /* 0x004fea0003900000 */
[----:B------:R-:W2:Y:S02]  /*2840*/  @!P0 SYNCS.PHASECHK.TRANS64 P0, [R0+URZ], R2 ;  /* 0x00000002000085a7 */ /* 0x000ea400080010ff */
[----:B--2---:R-:W-:Y:S05]  /*2850*/  @P0 EXIT ;  /* 0x000000000000094d */ /* 0x004fea0003800000 */
[----:B------:R-:W-:Y:S05]  /*2860*/  BRA `(.L_x_46) ;  /* 0xfffffffc00ec7947 */ /* 0x000fea000383ffff */
.L_x_22:
[----:B------:R-:W-:-:S04]  /*2870*/  UISETP.NE.AND UP0, UPT, UR48, URZ, UPT ;  /* 0x000000ff3000728c */ /* 0x000fc8000bf05270 */
[----:B------:R-:W-:-:S09]  /*2880*/  UISETP.NE.OR UP0, UPT, UR18, 0x1, UP0 ;  /* 0x000000011200788c */ /* 0x000fd20008705670 */
[----:B------:R-:W-:Y:S05]  /*2890*/  BRA.U UP0, `(.L_x_47) ;  /* 0x0000000500487547 */ /* 0x000fea000b800000 */
[----:B------:R-:W-:Y:S01]  /*28a0*/  ISETP.GE.U32.AND P2, PT, R0, 0x2, PT ;  /* 0x000000020000780c */ /* 0x000fe20003f46070 */
[----:B------:R-:W-:Y:S01]  /*28b0*/  IMAD.MOV.U32 R12, RZ, RZ, 0x1 ;  /* 0x00000001ff0c7424 */ /* 0x000fe200078e00ff */
[----:B------:R-:W-:Y:S02]  /*28c0*/  CS2R R10, SRZ ;  /* 0x00000000000a7805 */ /* 0x000fe4000001ff00 */
[----:B------:R-:W-:Y:S01]  /*28d0*/  CS2R R8, SRZ ;  /* 0x0000000000087805 */ /* 0x000fe2000001ff00 */
[----:B------:R-:W-:Y:S01]  /*28e0*/  UMOV UR6, 0x400 ;  /* 0x0000040000067882 */ /* 0x000fe20000000000 */
[----:B------:R-:W-:Y:S01]  /*28f0*/  UMOV UR5, URZ ;  /* 0x000000ff00057c82 */ /* 0x000fe20008000000 */
[----:B------:R-:W-:-:S12]  /*2900*/  ULEA UR6, UR48, UR6, 0x18 ;  /* 0x0000000630067291 */ /* 0x000fd8000f8ec0ff */
.L_x_51:
[----:B------:R-:W-:Y:S02]  /*2910*/  LEA R2, R8, UR6, 0x3 ;  /* 0x0000000608027c11 */ /* 0x000fe4000f8e18ff */
[----:B------:R-:W-:-:S03]  /*2920*/  SHF.L.U32 R4, R9, 0x1f, RZ ;  /* 0x0000001f09047819 */ /* 0x000fc600000006ff */
[----:B------:R-:W-:Y:S01]  /*2930*/  VIADD R5, R2, 0xd0 ;  /* 0x000000d002057836 */ /* 0x000fe20000000000 */
[----:B------:R-:W2:Y:S02]  /*2940*/  SYNCS.PHASECHK.TRANS64.TRYWAIT P0, [R2+URZ+0xc0], R4 ;  /* 0x0000c004020075a7 */ /* 0x000ea400080011ff */
[----:B--2---:R-:W-:Y:S05]  /*2950*/  @!P0 BRA `(.L_x_48) ;  /* 0x0000004000348947 */ /* 0x004fea0003800000 */
.L_x_112:
[----:B------:R-:W-:Y:S01]  /*2960*/  ULEA UR4, UR5, UR6, 0x3 ;  /* 0x0000000605047291 */ /* 0x000fe2000f8e18ff */
[----:B--2---:R-:W-:Y:S01]  /*2970*/  PRMT R2, RZ, 0x654, R5 ;  /* 0x00000654ff027816 */ /* 0x004fe20000000005 */
[----:B------:R-:W-:Y:S01]  /*2980*/  @!P2 IMAD.MOV.U32 R4, RZ, RZ, 0x10 ;  /* 0x00000010ff04a424 */ /* 0x000fe200078e00ff */
[----:B------:R-:W-:Y:S01]  /*2990*/  SHF.L.U32 R5, R12, 0x1f, RZ ;  /* 0x0000001f0c057819 */ /* 0x000fe200000006ff */
[----:B------:R-:W-:Y:S01]  /*29a0*/  UIADD3 UR7, UPT, UPT, UR4, 0x60, URZ ;  /* 0x0000006004077890 */ /* 0x000fe2000fffe0ff */
[----:B------:R2:W-:Y:S05]  /*29b0*/  SYNCS.ARRIVE.TRANS64.RED.A1T0 RZ, [R2+URZ], RZ ;  /* 0x000000ff02ff79a7 */ /* 0x0005ea00081004ff */
[----:B------:R-:W-:Y:S01]  /*29c0*/  IMAD.U32 R6, RZ, RZ, UR7 ;  /* 0x00000007ff067e24 */ /* 0x000fe2000f8e00ff */
[----:B------:R-:W3:Y:S04]  /*29d0*/  SYNCS.PHASECHK.TRANS64.TRYWAIT P0, [UR4+0x70], R5 ;  /* 0x00007005ff0075a7 */ /* 0x000ee80008001104 */
[----:B------:R-:W-:Y:S01]  /*29e0*/  PRMT R6, R0, 0x654, R6 ;  /* 0x0000065400067816 */ /* 0x000fe20000000006 */
[----:B--23--:R-:W-:Y:S06]  /*29f0*/  @!P0 BRA `(.L_x_49) ;  /* 0x0000004000208947 */ /* 0x00cfec0003800000 */
.L_x_114:
[----:B------:R-:W-:Y:S01]  /*2a00*/  ULEA UR8, UR5, UR6, 0x4 ;  /* 0x0000000605087291 */ /* 0x000fe2000f8e20ff */
[----:B------:R-:W-:Y:S01]  /*2a10*/  SEL R3, R6, R3, !P2 ;  /* 0x0000000306037207 */ /* 0x000fe20005000000 */
[----:B------:R-:W-:Y:S01]  /*2a20*/  UIADD3 UR9, UPT, UPT, UR4, 0x60, URZ ;  /* 0x0000006004097890 */ /* 0x000fe2000fffe0ff */
[----:B--2---:R-:W-:Y:S01]  /*2a30*/  LEA R2, R11, UR6, 0x3 ;  /* 0x000000060b027c11 */ /* 0x004fe2000f8e18ff */
[----:B------:R-:W-:Y:S01]  /*2a40*/  UIADD3 UR8, UPT, UPT, UR8, 0xf0, URZ ;  /* 0x000000f008087890 */ /* 0x000fe2000fffe0ff */
[----:B------:R2:W-:Y:S01]  /*2a50*/  @!P2 SYNCS.ARRIVE.TRANS64.RED RZ, [R3+URZ], R4 ;  /* 0x0000000403ffa9a7 */ /* 0x0005e200080004ff */
[----:B------:R-:W-:Y:S01]  /*2a60*/  UIADD3 UR4, UPT, UPT, UR5, 0x1, URZ ;  /* 0x0000000105047890 */ /* 0x000fe2000fffe0ff */
[----:B------:R-:W-:-:S03]  /*2a70*/  VIADD R8, R8, 0x1 ;  /* 0x0000000108087836 */ /* 0x000fc60000000000 */
[----:B------:R-:W-:Y:S02]  /*2a80*/  UISETP.NE.AND UP0, UPT, UR4, 0x2, UPT ;  /* 0x000000020400788c */ /* 0x000fe4000bf05270 */
[----:B------:R-:W-:Y:S01]  /*2a90*/  ISETP.NE.AND P0, PT, R8, 0x2, PT ;  /* 0x000000020800780c */ /* 0x000fe20003f05270 */
[----:B------:R-:W-:Y:S06]  /*2aa0*/  UGETNEXTWORKID.BROADCAST [UR8], [UR9] ;  /* 0x00000000080073ca */ /* 0x000fec0008000100 */
[----:B------:R-:W-:Y:S02]  /*2ab0*/  USEL UR7, URZ, 0x1, UP0 ;  /* 0x00000001ff077887 */ /* 0x000fe40008000000 */
[----:B------:R-:W-:-:S04]  /*2ac0*/  USEL UR5, UR4, URZ, UP0 ;  /* 0x000000ff04057287 */ /* 0x000fc80008000000 */
[----:B------:R-:W-:Y:S02]  /*2ad0*/  LOP3.LUT R12, R12, UR7, RZ, 0x3c, !PT ;  /* 0x000000070c0c7c12 */ /* 0x000fe4000f8e3cff */
[----:B--2---:R-:W-:-:S04]  /*2ae0*/  SHF.L.U32 R4, R10, 0x1f, RZ ;  /* 0x0000001f0a047819 */ /* 0x004fc800000006ff */
[----:B------:R-:W2:Y:S02]  /*2af0*/  SYNCS.PHASECHK.TRANS64.TRYWAIT P1, [R2+URZ+0x60], R4 ;  /* 0x00006004020075a7 */ /* 0x000ea400080211ff */
[----:B--2---:R-:W-:Y:S05]  /*2b00*/  @!P1 BRA `(.L_x_50) ;  /* 0x0000003c00f49947 */ /* 0x004fea0003800000 */
.L_x_115:
[C---:B--2---:R-:W-:Y:S01]  /*2b10*/  LEA R4, R11.reuse, UR6, 0x4 ;  /* 0x000000060b047c11 */ /* 0x044fe2000f8e20ff */
[----:B------:R-:W-:Y:S01]  /*2b20*/  VIADD R2, R2, 0x70 ;  /* 0x0000007002027836 */ /* 0x000fe20000000000 */
[----:B------:R-:W-:Y:S01]  /*2b30*/  SEL R8, R8, RZ, P0 ;  /* 0x000000ff08087207 */ /* 0x000fe20000000000 */
[----:B------:R-:W-:-:S03]  /*2b40*/  VIADD R11, R11, 0x1 ;  /* 0x000000010b0b7836 */ /* 0x000fc60000000000 */
[----:B------:R-:W2:Y:S01]  /*2b50*/  LDS.128 R4, [R4+0xf0] ;  /* 0x0000f00004047984 */ /* 0x000ea20000000c00 */
[----:B------:R-:W-:Y:S02]  /*2b60*/  PRMT R2, RZ, 0x654, R2 ;  /* 0x00000654ff027816 */ /* 0x000fe40000000002 */
[C---:B------:R-:W-:Y:S01]  /*2b70*/  ISETP.NE.AND P1, PT, R11.reuse, 0x2, PT ;  /* 0x000000020b00780c */ /* 0x040fe20003f25270 */
[----:B------:R-:W-:Y:S01]  /*2b80*/  @!PT LDS RZ, [RZ] ;  /* 0x00000000fffff984 */ /* 0x000fe20000000800 */
[----:B------:R-:W-:Y:S01]  /*2b90*/  @!PT LDS RZ, [RZ] ;  /* 0x00000000fffff984 */ /* 0x000fe20000000800 */
[----:B------:R-:W-:Y:S01]  /*2ba0*/  @!PT LDS RZ, [RZ] ;  /* 0x00000000fffff984 */ /* 0x000fe20000000800 */
[----:B------:R-:W-:Y:S01]  /*2bb0*/  @!PT LDS RZ, [RZ] ;  /* 0x00000000fffff984 */ /* 0x000fe20000000800 */
[----:B------:R3:W-:Y:S06]  /*2bc0*/  MEMBAR.ALL.CTA ;  /* 0x0000000000007992 */ /* 0x0007ec0000008000 */
[----:B---3--:R-:W3:Y:S01]  /*2bd0*/  FENCE.VIEW.ASYNC.S ;  /* 0x00000000000073c6 */ /* 0x008ee20000000000 */
[----:B------:R-:W-:Y:S01]  /*2be0*/  SEL R11, R11, RZ, P1 ;  /* 0x000000ff0b0b7207 */ /* 0x000fe20000800000 */
[----:B---3--:R3:W-:Y:S01]  /*2bf0*/  SYNCS.ARRIVE.TRANS64.RED.A1T0 RZ, [R2+URZ], RZ ;  /* 0x000000ff02ff79a7 */ /* 0x0087e200081004ff */
[----:B--2---:R-:W-:-:S02]  /*2c00*/  LOP3.LUT P3, RZ, R6, 0x1, RZ, 0xc0, !PT ;  /* 0x0000000106ff7812 */ /* 0x004fc4000786c0ff */
[----:B------:R-:W-:-:S04]  /*2c10*/  SEL R4, RZ, 0x1, P1 ;  /* 0x00000001ff047807 */ /* 0x000fc80000800000 */
[----:B------:R-:W-:Y:S02]  /*2c20*/  LOP3.LUT R10, R10, R4, RZ, 0x3c, !PT ;  /* 0x000000040a0a7212 */ /* 0x000fe400078e3cff */
[----:B---3--:R-:W-:-:S04]  /*2c30*/  SEL R2, RZ, 0x1, P0 ;  /* 0x00000001ff027807 */ /* 0x008fc80000000000 */
[----:B------:R-:W-:Y:S01]  /*2c40*/  LOP3.LUT R9, R9, R2, RZ, 0x3c, !PT ;  /* 0x0000000209097212 */ /* 0x000fe200078e3cff */
[----:B------:R-:W-:Y:S06]  /*2c50*/  @P3 BRA `(.L_x_51) ;  /* 0xfffffffc002c3947 */ /* 0x000fec000383ffff */
[----:B------:R-:W-:Y:S01]  /*2c60*/  ULEA UR4, UR5, UR6, 0x3 ;  /* 0x0000000605047291 */ /* 0x000fe2000f8e18ff */
[----:B------:R-:W-:-:S08]  /*2c70*/  SHF.L.U32 R2, R12, 0x1f, RZ ;  /* 0x0000001f0c027819 */ /* 0x000fd000000006ff */
[----:B------:R-:W2:Y:S02]  /*2c80*/  SYNCS.PHASECHK.TRANS64 P0, [UR4+0x70], R2 ;  /* 0x00007002ff0075a7 */ /* 0x000ea40008001004 */
[----:B--2---:R-:W-:Y:S05]  /*2c90*/  @P0 BRA `(.L_x_52) ;  /* 0x0000000000080947 */ /* 0x004fea0003800000 */
[----:B------:R-:W2:Y:S02]  /*2ca0*/  SYNCS.PHASECHK.TRANS64.TRYWAIT P0, [UR4+0x70], R2 ;  /* 0x00007002ff0075a7 */ /* 0x000ea40008001104 */
[----:B--2---:R-:W-:Y:S05]  /*2cb0*/  @!P0 BRA `(.L_x_53) ;  /* 0x0000003c009c8947 */ /* 0x004fea0003800000 */
.L_x_52:
[----:B------:R-:W-:-:S04]  /*2cc0*/  UIADD3 UR7, UPT, UPT, UR5, 0x1, URZ ;  /* 0x0000000105077890 */ /* 0x000fc8000fffe0ff */
[----:B------:R-:W-:-:S04]  /*2cd0*/  UISETP.NE.AND UP0, UPT, UR7, 0x2, UPT ;  /* 0x000000020700788c */ /* 0x000fc8000bf05270 */
[----:B------:R-:W-:Y:S02]  /*2ce0*/  USEL UR8, URZ, 0x1, UP0 ;  /* 0x00000001ff087887 */ /* 0x000fe40008000000 */
[----:B------:R-:W-:-:S04]  /*2cf0*/  USEL UR7, UR7, URZ, UP0 ;  /* 0x000000ff07077287 */ /* 0x000fc80008000000 */
[----:B------:R-:W-:Y:S01]  /*2d00*/  ULEA UR7, UR7, UR6, 0x3 ;  /* 0x0000000607077291 */ /* 0x000fe2000f8e18ff */
[----:B--2---:R-:W-:-:S04]  /*2d10*/  LOP3.LUT R2, R12, UR8, RZ, 0x3c, !PT ;  /* 0x000000080c027c12 */ /* 0x004fc8000f8e3cff */
[----:B------:R-:W-:-:S04]  /*2d20*/  SHF.L.U32 R0, R2, 0x1f, RZ ;  /* 0x0000001f02007819 */ /* 0x000fc800000006ff */
[----:B------:R-:W2:Y:S02]  /*2d30*/  SYNCS.PHASECHK.TRANS64 P0, [UR7+0x70], R0 ;  /* 0x00007000ff0075a7 */ /* 0x000ea40008001007 */
[----:B-12---:R-:W-:Y:S05]  /*2d40*/  @P0 EXIT ;  /* 0x000000000000094d */ /* 0x006fea0003800000 */
[----:B------:R-:W-:Y:S02]  /*2d50*/  SHF.L.U32 R2, R2, 0x1f, RZ ;  /* 0x0000001f02027819 */ /* 0x000fe400000006ff */
[----:B------:R-:W-:-:S07]  /*2d60*/  MOV R0, UR7 ;  /* 0x0000000700007c02 */ /* 0x000fce0008000f00 */
.L_x_54:
[----:B-1----:R1:W2:Y:S02]  /*2d70*/  SYNCS.PHASECHK.TRANS64.TRYWAIT P0, [R0+URZ+0x70], R2 ;  /* 0x00007002000075a7 */ /* 0x0022a400080011ff */
[----:B--2---:R-:W-:Y:S05]  /*2d80*/  @!P0 NANOSLEEP.SYNCS 0x989680 ;  /* 0x009896800000895d */ /* 0x004fea0003900000 */
[----:B------:R-:W2:Y:S02]  /*2d90*/  @!P0 SYNCS.PHASECHK.TRANS64 P0, [R0+URZ+0x70], R2 ;  /* 0x00007002000085a7 */ /* 0x000ea400080010ff */
[----:B--2---:R-:W-:Y:S05]  /*2da0*/  @P0 EXIT ;  /* 0x000000000000094d */ /* 0x004fea0003800000 */
[----:B------:R-:W-:Y:S05]  /*2db0*/  BRA `(.L_x_54) ;  /* 0xfffffffc00ec7947 */ /* 0x000fea000383ffff */
.L_x_47:
[----:B------:R-:W-:Y:S05]  /*2dc0*/  BRA.U UP4, `(.L_x_55) ;  /* 0x0000000d049c7547 */ /* 0x000fea000b800000 */
[----:B------:R-:W-:Y:S01]  /*2dd0*/  UMOV UR4, 0x40 ;  /* 0x0000004000047882 */ /* 0x000fe20000000000 */
[----:B------:R-:W-:Y:S01]  /*2de0*/  NOP ;  /* 0x0000000000007918 */ /* 0x000fe20000000000 */
[----:B------:R-:W-:Y:S01]  /*2df0*/  ULEA UR5, UR48, UR4, 0x18 ;  /* 0x0000000430057291 */ /* 0x000fe2000f8ec0ff */
[----:B------:R-:W-:Y:S02]  /*2e00*/  UMOV UR6, 0x400 ;  /* 0x0000040000067882 */ /* 0x000fe40000000000 */
[----:B------:R-:W-:-:S06]  /*2e10*/  ULEA UR6, UR48, UR6, 0x18 ;  /* 0x0000000630067291 */ /* 0x000fcc000f8ec0ff */
[----:B------:R-:W2:Y:S02]  /*2e20*/  LDS.U8 R0, [UR5+0x1c] ;  /* 0x00001c05ff007984 */ /* 0x000ea40008000000 */
[----:B--2---:R-:W-:-:S13]  /*2e30*/  ISETP.NE.AND P0, PT, R0, RZ, PT ;  /* 0x000000ff0000720c */ /* 0x004fda0003f05270 */
[----:B------:R-:W-:Y:S05]  /*2e40*/  @P0 BRA `(.L_x_56) ;  /* 0x0000000000580947 */ /* 0x000fea0003800000 */
[----:B------:R-:W-:-:S13]  /*2e50*/  ELECT P0, URZ, PT ;  /* 0x0000000000ff782f */ /* 0x000fda0003800000 */
[----:B------:R-:W-:Y:S05]  /*2e60*/  @!P0 BRA `(.L_x_57) ;  /* 0x0000000000608947 */ /* 0x000fea0003800000 */
[----:B------:R-:W-:Y:S01]  /*2e70*/  UMOV UR4, 0x10 ;  /* 0x0000001000047882 */ /* 0x000fe20000000000 */
[----:B------:R-:W-:Y:S01]  /*2e80*/  HFMA2 R0, -RZ, RZ, 0, 5.9604644775390625e-08 ;  /* 0x00000001ff007431 */ /* 0x000fe200000001ff */
[----:B------:R-:W-:-:S03]  /*2e90*/  MOV R3, 0xffff ;  /* 0x0000ffff00037802 */ /* 0x000fc60000000f00 */
[----:B------:R-:W-:Y:S04]  /*2ea0*/  DEPBAR.LE SB2, 0x36 ;  /* 0x0000ad800000791a */ /* 0x000fe80000000000 */
[----:B------:R-:W2:Y:S02]  /*2eb0*/  UTCATOMSWS.FIND_AND_SET.ALIGN UP0, UR4, UR4 ;  /* 0x00000004000475e3 */ /* 0x000ea40008000800 */
[----:B--2---:R-:W-:Y:S01]  /*2ec0*/  MOV R4, UR4 ;  /* 0x0000000400047c02 */ /* 0x004fe20008000f00 */
[----:B------:R-:W-:Y:S06]  /*2ed0*/  BRA.U UP0, `(.L_x_58) ;  /* 0x0000000100187547 */ /* 0x000fec000b800000 */
.L_x_59:
[----:B------:R-:W-:Y:S05]  /*2ee0*/  NANOSLEEP 0x64 ;  /* 0x000000640000795d */ /* 0x000fea0003800000 */
[----:B------:R-:W-:-:S05]  /*2ef0*/  UMOV UR4, 0x10 ;  /* 0x0000001000047882 */ /* 0x000fca0000000000 */
[----:B------:R-:W-:Y:S04]  /*2f00*/  DEPBAR.LE SB2, 0x36 ;  /* 0x0000ad800000791a */ /* 0x000fe80000000000 */
[----:B------:R-:W2:Y:S02]  /*2f10*/  UTCATOMSWS.FIND_AND_SET.ALIGN UP0, UR4, UR4 ;  /* 0x00000004000475e3 */ /* 0x000ea40008000800 */
[----:B--2---:R-:W-:Y:S01]  /*2f20*/  MOV R4, UR4 ;  /* 0x0000000400047c02 */ /* 0x004fe20008000f00 */
[----:B------:R-:W-:Y:S05]  /*2f30*/  BRA.U !UP0, `(.L_x_59) ;  /* 0xfffffffd08e87547 */ /* 0x000fea000b83ffff */
.L_x_58:
[-C--:B------:R-:W-:Y:S02]  /*2f40*/  SHF.L.U32 R3, R3, R4.reuse, RZ ;  /* 0x0000000403037219 */ /* 0x080fe400000006ff */
[----:B------:R-:W-:Y:S01]  /*2f50*/  SHF.L.U32 R0, R0, R4, RZ ;  /* 0x0000000400007219 */ /* 0x000fe200000006ff */
[----:B------:R-:W-:Y:S02]  /*2f60*/  IMAD.SHL.U32 R4, R4, 0x20, RZ ;  /* 0x0000002004047824 */ /* 0x000fe400078e00ff */
[----:B------:R2:W-:Y:S04]  /*2f70*/  ATOMS.OR RZ, [UR5+0x14], R3 ;  /* 0x00001403ffff798c */ /* 0x0005e8000b000005 */
[----:B------:R2:W-:Y:S04]  /*2f80*/  ATOMS.OR RZ, [UR5+0x18], R0 ;  /* 0x00001800ffff798c */ /* 0x0005e8000b000005 */
[----:B------:R2:W-:Y:S01]  /*2f90*/  STS [UR6+0x110], R4 ;  /* 0x00011004ff007988 */ /* 0x0005e20008000806 */
[----:B------:R-:W-:Y:S05]  /*2fa0*/  BRA `(.L_x_57) ;  /* 0x0000000000107947 */ /* 0x000fea0003800000 */
.L_x_56:
[----:B------:R-:W-:Y:S02]  /*2fb0*/  MOV R0, 0xffffffff ;  /* 0xffffffff00007802 */ /* 0x000fe40000000f00 */
[----:B------:R-:W-:-:S03]  /*2fc0*/  MOV R4, 0x2ff0 ;  /* 0x00002ff000047802 */ /* 0x000fc60000000f00 */
[----:B------:R2:W-:Y:S04]  /*2fd0*/  STS [UR6+0x110], R0 ;  /* 0x00011000ff007988 */ /* 0x0005e80008000806 */
[----:B-12--5:R-:W-:Y:S05]  /*2fe0*/  CALL.REL.NOINC `($__internal_1_$__cuda_sm10x_tcgen05_guardrail_trap_phase_invalid_during_alloc) ;  /* 0x00000040001c7944 */ /* 0x026fea0003c00000 */
.L_x_57:
[----:B------:R-:W-:Y:S05]  /*2ff0*/  WARPSYNC.ALL ;  /* 0x0000000000007948 */ /* 0x000fea0003800000 */
[----:B------:R-:W3:Y:S01]  /*3000*/  S2UR UR4, SR_CgaCtaId ;  /* 0x00000000000479c3 */ /* 0x000ee20000008800 */
[----:B------:R-:W-:Y:S01]  /*3010*/  UMOV UR17, 0x400 ;  /* 0x0000040000117882 */ /* 0x000fe20000000000 */
[----:B------:R-:W-:-:S06]  /*3020*/  NOP ;  /* 0x0000000000007918 */ /* 0x000fcc0000000000 */
[----:B------:R-:W-:Y:S06]  /*3030*/  BAR.ARV 0x6, 0xa0 ;  /* 0x0182800000007b1d */ /* 0x000fec0000002000 */
[----:B------:R-:W4:Y:S01]  /*3040*/  LDCU UR5, c[0x0][0x38c] ;  /* 0x00007180ff0577ac */ /* 0x000f220008000800 */
[----:B------:R-:W-:Y:S01]  /*3050*/  LOP3.LUT R2, R2, 0xffff, RZ, 0xc0, !PT ;  /* 0x0000ffff02027812 */ /* 0x000fe200078ec0ff */
[----:B------:R-:W-:Y:S01]  /*3060*/  IMAD.MOV.U32 R11, RZ, RZ, 0x1 ;  /* 0x00000001ff0b7424 */ /* 0x000fe200078e00ff */
[----:B------:R-:W-:Y:S01]  /*3070*/  CS2R R8, SRZ ;  /* 0x0000000000087805 */ /* 0x000fe2000001ff00 */
[----:B------:R-:W1:Y:S01]  /*3080*/  LDCU UR8, c[0x0][0x38c] ;  /* 0x00007180ff0877ac */ /* 0x000e620008000800 */
[----:B------:R-:W-:Y:S01]  /*3090*/  R2UR UR19, R2 ;  /* 0x00000000021372ca */ /* 0x000fe200000e0000 */
[----:B------:R-:W-:Y:S01]  /*30a0*/  IMAD.MOV.U32 R10, RZ, RZ, RZ ;  /* 0x000000ffff0a7224 */ /* 0x000fe200078e00ff */
[----:B------:R-:W-:Y:S01]  /*30b0*/  UMOV UR22, URZ ;  /* 0x000000ff00167c82 */ /* 0x000fe20008000000 */
[----:B------:R-:W-:Y:S01]  /*30c0*/  UMOV UR14, URZ ;  /* 0x000000ff000e7c82 */ /* 0x000fe20008000000 */
[----:B---3--:R-:W-:Y:S01]  /*30d0*/  ULEA UR17, UR4, UR17, 0x18 ;  /* 0x0000001104117291 */ /* 0x008fe2000f8ec0ff */
[----:B------:R-:W-:Y:S01]  /*30e0*/  UMOV UR26, 0x0 ;  /* 0x00000000001a7882 */ /* 0x000fe20000000000 */
[----:B------:R-:W-:-:S02]  /*30f0*/  UMOV UR27, 0x41004a0 ;  /* 0x041004a0001b7882 */ /* 0x000fc40000000000 */
[----:B------:R-:W-:Y:S02]  /*3100*/  UIADD3 UR6, UPT, UPT, UR17, 0x2400, URZ ;  /* 0x0000240011067890 */ /* 0x000fe4000fffe0ff */
[----:B------:R-:W-:Y:S02]  /*3110*/  UIADD3 UR7, UPT, UPT, UR17, 0x6400, URZ ;  /* 0x0000640011077890 */ /* 0x000fe4000fffe0ff */
[----:B----4-:R-:W-:Y:S01]  /*3120*/  UIADD3 UR5, UPT, UPT, UR5, 0x3f, URZ ;  /* 0x0000003f05057890 */ /* 0x010fe2000fffe0ff */
[----:B--2---:R-:W2:Y:S01]  /*3130*/  LDS R0, [UR17+0x110] ;  /* 0x00011011ff007984 */ /* 0x004ea20008000800 */
[----:B------:R-:W-:Y:S02]  /*3140*/  USHF.R.U32.HI UR6, URZ, 0x4, UR6 ;  /* 0x00000004ff067899 */ /* 0x000fe40008011606 */
[----:B------:R-:W-:Y:S02]  /*3150*/  USHF.R.S32.HI UR4, URZ, 0x1f, UR5 ;  /* 0x0000001fff047899 */ /* 0x000fe40008011405 */
[----:B------:R-:W-:-:S02]  /*3160*/  ULOP3.LUT UR6, UR6, 0x3fff, URZ, 0xc0, !UPT ;  /* 0x00003fff06067892 */ /* 0x000fc4000f8ec0ff */
[----:B------:R-:W-:Y:S02]  /*3170*/  ULEA.HI UR4, UR4, UR5, URZ, 0x6 ;  /* 0x0000000504047291 */ /* 0x000fe4000f8f30ff */
[----:B------:R-:W-:Y:S02]  /*3180*/  USHF.R.U32.HI UR5, URZ, 0x4, UR7 ;  /* 0x00000004ff057899 */ /* 0x000fe40008011607 */
[----:B------:R-:W-:Y:S02]  /*3190*/  USHF.R.S32.HI UR28, URZ, 0x6, UR4 ;  /* 0x00000006ff1c7899 */ /* 0x000fe40008011404 */
[----:B------:R-:W-:Y:S02]  /*31a0*/  ULOP3.LUT UR5, UR5, 0x3fff, URZ, 0xc0, !UPT ;  /* 0x00003fff05057892 */ /* 0x000fe4000f8ec0ff */
[----:B------:R-:W-:Y:S02]  /*31b0*/  UISETP.LT.AND UP0, UPT, UR28, 0x1, UPT ;  /* 0x000000011c00788c */ /* 0x000fe4000bf01270 */
[----:B------:R-:W-:-:S02]  /*31c0*/  ULOP3.LUT UR20, UR6, 0x10000, URZ, 0xfc, !UPT ;  /* 0x0001000006147892 */ /* 0x000fc4000f8efcff */
[----:B------:R-:W-:Y:S02]  /*31d0*/  USEL UR29, UR28, 0x1, !UP0 ;  /* 0x000000011c1d7887 */ /* 0x000fe4000c000000 */
[----:B------:R-:W-:Y:S02]  /*31e0*/  ULOP3.LUT UR21, UR5, 0x10000, URZ, 0xfc, !UPT ;  /* 0x0001000005157892 */ /* 0x000fe4000f8efcff */
[----:B------:R-:W-:Y:S02]  /*31f0*/  UIADD3 UR29, UPT, UPT, -UR29, URZ, URZ ;  /* 0x000000ff1d1d7290 */ /* 0x000fe4000fffe1ff */
[----:B-1----:R-:W-:Y:S01]  /*3200*/  UISETP.GE.AND UP4, UPT, UR8, 0x1, UPT ;  /* 0x000000010800788c */ /* 0x002fe2000bf86270 */
[----:B------:R-:W-:Y:S01]  /*3210*/  UMOV UR24, 0x0 ;  /* 0x0000000000187882 */ /* 0x000fe20000000000 */
[----:B------:R-:W-:Y:S01]  /*3220*/  UMOV UR25, 0x41004a0 ;  /* 0x041004a000197882 */ /* 0x000fe20000000000 */
[----:B--2---:R-:W-:-:S15]  /*3230*/  R2UR UR30, R0 ;  /* 0x00000000001e72ca */ /* 0x004fde00000e0000 */
.L_x_66:
[----:B------:R-:W-:Y:S02]  /*3240*/  LEA R0, R10, UR17, 0x3 ;  /* 0x000000110a007c11 */ /* 0x000fe4000f8e18ff */
[----:B------:R-:W-:Y:S02]  /*3250*/  SHF.L.U32 R2, R9, 0x1f, RZ ;  /* 0x0000001f09027819 */ /* 0x000fe400000006ff */
[----:B------:R-:W-:Y:S01]  /*3260*/  PLOP3.LUT P0, PT, PT, PT, UP4, 0x80, 0x8 ;  /* 0x000000000008781c */ /* 0x000fe20003f0f048 */
[----:B------:R-:W-:Y:S01]  /*3270*/  VIADD R3, R0, 0x70 ;  /* 0x0000007000037836 */ /* 0x000fe20000000000 */
[----:B-1----:R-:W1:Y:S02]  /*3280*/  SYNCS.PHASECHK.TRANS64.TRYWAIT P1, [R0+URZ+0x60], R2 ;  /* 0x00006002000075a7 */ /* 0x002e6400080211ff */
[----:B-1-3--:R-:W-:Y:S09]  /*3290*/  @!P1 BRA `(.L_x_60) ;  /* 0x00000038003c9947 */ /* 0x00aff20003800000 */
.L_x_117:
[----:B------:R-:W-:Y:S01]  /*32a0*/  LEA R4, R10, UR17, 0x4 ;  /* 0x000000110a047c11 */ /* 0x000fe2000f8e20ff */
[----:B------:R-:W-:Y:S01]  /*32b0*/  @UP4 ULEA UR4, UR14, UR17, 0x3 ;  /* 0x000000110e044291 */ /* 0x000fe2000f8e18ff */
[----:B------:R-:W-:Y:S01]  /*32c0*/  PLOP3.LUT P2, PT, PT, PT, PT, 0x80, 0x8 ;  /* 0x000000000008781c */ /* 0x000fe20003f4f070 */
[----:B------:R-:W-:Y:S01]  /*32d0*/  ULEA UR23, UR22, UR17, 0x3 ;  /* 0x0000001116177291 */ /* 0x000fe2000f8e18ff */
[----:B------:R-:W-:Y:S02]  /*32e0*/  PRMT R3, RZ, 0x654, R3 ;  /* 0x00000654ff037816 */ /* 0x000fe40000000003 */
[----:B------:R-:W2:Y:S01]  /*32f0*/  LDS.128 R4, [R4+0xf0] ;  /* 0x0000f00004047984 */ /* 0x000ea20000000c00 */
[----:B-1----:R-:W-:Y:S02]  /*3300*/  @P0 SHF.L.U32 R2, R8, 0x1f, RZ ;  /* 0x0000001f08020819 */ /* 0x002fe400000006ff */
[----:B------:R-:W-:Y:S01]  /*3310*/  SHF.L.U32 R0, R11, 0x1f, RZ ;  /* 0x0000001f0b007819 */ /* 0x000fe200000006ff */
[----:B------:R-:W-:Y:S01]  /*3320*/  @!PT LDS RZ, [RZ] ;  /* 0x00000000fffff984 */ /* 0x000fe20000000800 */
[----:B------:R-:W-:Y:S01]  /*3330*/  @!PT LDS RZ, [RZ] ;  /* 0x00000000fffff984 */ /* 0x000fe20000000800 */
[----:B------:R-:W-:Y:S01]  /*3340*/  @!PT LDS RZ, [RZ] ;  /* 0x00000000fffff984 */ /* 0x000fe20000000800 */
[----:B------:R-:W-:Y:S01]  /*3350*/  @!PT LDS RZ, [RZ] ;  /* 0x00000000fffff984 */ /* 0x000fe20000000800 */
[----:B------:R1:W-:Y:S06]  /*3360*/  MEMBAR.ALL.CTA ;  /* 0x0000000000007992 */ /* 0x0003ec0000008000 */
[----:B-1----:R-:W1:Y:S02]  /*3370*/  FENCE.VIEW.ASYNC.S ;  /* 0x00000000000073c6 */ /* 0x002e640000000000 */
[----:B-1----:R1:W-:Y:S01]  /*3380*/  SYNCS.ARRIVE.TRANS64.RED.A1T0 RZ, [R3+URZ], RZ ;  /* 0x000000ff03ff79a7 */ /* 0x0023e200081004ff */
[----:B------:R1:W3:Y:S01]  /*3390*/  @P0 SYNCS.PHASECHK.TRANS64.TRYWAIT P2, [UR4], R2 ;  /* 0x00000002ff0005a7 */ /* 0x0002e20008041104 */
[----:B------:R-:W-:Y:S01]  /*33a0*/  ULEA.HI UR4, UR22, UR22, URZ, 0x1 ;  /* 0x0000001616047291 */ /* 0x000fe2000f8f08ff */
[----:B--2---:R-:W-:-:S03]  /*33b0*/  LOP3.LUT P1, RZ, R6, 0x1, RZ, 0xc0, !PT ;  /* 0x0000000106ff7812 */ /* 0x004fc6000782c0ff */
[----:B------:R-:W-:Y:S02]  /*33c0*/  USHF.L.U32 UR18, UR4, 0x5, URZ ;  /* 0x0000000504127899 */ /* 0x000fe400080006ff */
[----:B------:R-:W-:Y:S02]  /*33d0*/  ULOP3.LUT UR4, UR4, 0xffe, URZ, 0xc0, !UPT ;  /* 0x00000ffe04047892 */ /* 0x000fe4000f8ec0ff */
[----:B------:R-:W-:Y:S02]  /*33e0*/  ULOP3.LUT UR18, UR18, 0xffffffc0, URZ, 0xc0, !UPT ;  /* 0xffffffc012127892 */ /* 0x000fe4000f8ec0ff */
[----:B------:R-:W-:Y:S02]  /*33f0*/  UIADD3 UR4, UPT, UPT, -UR4, UR22, URZ ;  /* 0x0000001604047290 */ /* 0x000fe4000fffe1ff */
[----:B------:R-:W-:Y:S01]  /*3400*/  UIADD3 UR18, UPT, UPT, UR30, UR18, URZ ;  /* 0x000000121e127290 */ /* 0x000fe2000fffe0ff */
[----:B------:R-:W2:Y:S03]  /*3410*/  SYNCS.PHASECHK.TRANS64.TRYWAIT P0, [UR23+0xa0], R0 ;  /* 0x0000a000ff0075a7 */ /* 0x000ea60008001117 */
[----:B------:R-:W-:Y:S01]  /*3420*/  ULEA UR18, UR4, UR18, 0x14 ;  /* 0x0000001204127291 */ /* 0x000fe2000f8ea0ff */
[----:B-123--:R-:W-:Y:S11]  /*3430*/  @!P0 BRA `(.L_x_61) ;  /* 0x0000003400e88947 */ /* 0x00eff60003800000 */
.L_x_119:
[----:B------:R-:W-:Y:S01]  /*3440*/  IADD3 R10, PT, PT, R10, 0x1, RZ ;  /* 0x000000010a0a7810 */ /* 0x000fe20007ffe0ff */
[----:B------:R-:W-:Y:S06]  /*3450*/  BRA.U !UP4, `(.L_x_62) ;  /* 0x000000010c987547 */ /* 0x000fec000b800000 */
[----:B------:R-:W-:Y:S01]  /*3460*/  UPLOP3.LUT UP2, UPT, UPT, UPT, UPT, 0x40, 0x4 ;  /* 0x000000000004789c */ /* 0x000fe20003f4e870 */
[----:B------:R-:W-:Y:S01]  /*3470*/  UMOV UR16, UR29 ;  /* 0x0000001d00107c82 */ /* 0x000fe20008000000 */
[----:B------:R-:W-:Y:S01]  /*3480*/  UMOV UR15, UR28 ;  /* 0x0000001c000f7c82 */ /* 0x000fe20008000000 */
[----:B------:R-:W-:-:S08]  /*3490*/  UMOV UR6, UR14 ;  /* 0x0000000e00067c82 */ /* 0x000fd00008000000 */
.L_x_65:
[----:B------:R-:W-:Y:S02]  /*34a0*/  UIADD3 UR16, UPT, UPT, UR16, 0x1, URZ ;  /* 0x0000000110107890 */ /* 0x000fe4000fffe0ff */
[----:B--2---:R-:W-:Y:S02]  /*34b0*/  ULEA UR5, UR6, UR17, 0x3 ;  /* 0x0000001106057291 */ /* 0x004fe4000f8e18ff */
[----:B------:R-:W-:Y:S01]  /*34c0*/  UISETP.NE.AND UP3, UPT, UR16, URZ, UPT ;  /* 0x000000ff1000728c */ /* 0x000fe2000bf65270 */
[----:B---3--:R-:W-:Y:S10]  /*34d0*/  @P2 BRA `(.L_x_63) ;  /* 0x00000000000c2947 */ /* 0x008ff40003800000 */
[----:B-1----:R-:W-:Y:S04]  /*34e0*/  SHF.L.U32 R2, R8, 0x1f, RZ ;  /* 0x0000001f08027819 */ /* 0x002fe800000006ff */
[----:B------:R-:W1:Y:S02]  /*34f0*/  SYNCS.PHASECHK.TRANS64.TRYWAIT P0, [UR5], R2 ;  /* 0x00000002ff0075a7 */ /* 0x000e640008001105 */
[----:B-1----:R-:W-:Y:S05]  /*3500*/  @!P0 BRA `(.L_x_64) ;  /* 0x0000003400cc8947 */ /* 0x002fea0003800000 */
.L_x_63:
[----:B------:R-:W-:Y:S01]  /*3510*/  UISETP.NE.AND UP0, UPT, UR15, 0x1, UPT ;  /* 0x000000010f00788c */ /* 0x000fe2000bf05270 */
[----:B------:R-:W-:Y:S01]  /*3520*/  PLOP3.LUT P2, PT, PT, PT, PT, 0x80, 0x8 ;  /* 0x000000000008781c */ /* 0x000fe20003f4f070 */
[----:B------:R-:W-:Y:S02]  /*3530*/  UIADD3 UR4, UPT, UPT, UR6, 0x1, URZ ;  /* 0x0000000106047890 */ /* 0x000fe4000fffe0ff */
[----:B------:R-:W-:Y:S02]  /*3540*/  ULEA UR12, UR6, UR21, 0x8 ;  /* 0x00000015060c7291 */ /* 0x000fe4000f8e40ff */
[----:B------:R-:W-:Y:S01]  /*3550*/  UISETP.NE.AND UP1, UPT, UR4, 0x4, UPT ;  /* 0x000000040400788c */ /* 0x000fe2000bf25270 */
[----:B------:R-:W-:Y:S01]  /*3560*/  PLOP3.LUT P0, PT, PT, PT, UP0, 0x80, 0x8 ;  /* 0x000000000008781c */ /* 0x000fe20003f0f008 */
[----:B------:R-:W-:Y:S02]  /*3570*/  UIADD3 UR10, UPT, UPT, UR12, 0x2, URZ ;  /* 0x000000020c0a7890 */ /* 0x000fe4000fffe0ff */
[----:B------:R-:W-:Y:S02]  /*3580*/  USEL UR7, URZ, 0x1, UP1 ;  /* 0x00000001ff077887 */ /* 0x000fe40008800000 */
[----:B------:R-:W-:Y:S02]  /*3590*/  USEL UR14, UR4, URZ, UP1 ;  /* 0x000000ff040e7287 */ /* 0x000fe40008800000 */
[----:B------:R-:W-:Y:S02]  /*35a0*/  UIADD3 UR15, UPT, UPT, UR15, -0x1, URZ ;  /* 0xffffffff0f0f7890 */ /* 0x000fe4000fffe0ff */
[----:B------:R-:W-:Y:S01]  /*35b0*/  @UP0 ULEA UR4, UR14, UR17, 0x3 ;  /* 0x000000110e040291 */ /* 0x000fe2000f8e18ff */
[----:B------:R-:W-:Y:S01]  /*35c0*/  LOP3.LUT R8, R8, UR7, RZ, 0x3c, !PT ;  /* 0x0000000708087c12 */ /* 0x000fe2000f8e3cff */
[----:B------:R-:W-:Y:S01]  /*35d0*/  UIADD3 UR7, UPT, UPT, UR5, 0x20, URZ ;  /* 0x0000002005077890 */ /* 0x000fe2000fffe0ff */
[----:B------:R-:W-:Y:S02]  /*35e0*/  UMOV UR13, 0x80004020 ;  /* 0x80004020000d7882 */ /* 0x000fe40000000000 */
[----:B-1----:R-:W-:Y:S01]  /*35f0*/  @P0 SHF.L.U32 R0, R8, 0x1f, RZ ;  /* 0x0000001f08000819 */ /* 0x002fe200000006ff */
[----:B------:R-:W-:Y:S01]  /*3600*/  UMOV UR5, 0x80004020 ;  /* 0x8000402000057882 */ /* 0x000fe20000000000 */
[----:B------:R-:W-:Y:S01]  /*3610*/  UMOV UR11, 0x80004020 ;  /* 0x80004020000b7882 */ /* 0x000fe20000000000 */
[----:B------:R-:W-:Y:S01]  /*3620*/  UMOV UR9, 0x80004020 ;  /* 0x8000402000097882 */ /* 0x000fe20000000000 */
[----:B------:R2:W3:Y:S01]  /*3630*/  @P0 SYNCS.PHASECHK.TRANS64.TRYWAIT P2, [UR4], R0 ;  /* 0x00000000ff0005a7 */ /* 0x0004e20008041104 */
[----:B------:R-:W-:Y:S03]  /*3640*/  ULEA UR4, UR6, UR20, 0x8 ;  /* 0x0000001406047291 */ /* 0x000fe6000f8e40ff */
[----:B------:R-:W-:Y:S01]  /*3650*/  UMOV UR6, UR14 ;  /* 0x0000000e00067c82 */ /* 0x000fe20008000000 */
[----:B------:R-:W-:Y:S05]  /*3660*/  UIADD3 UR8, UPT, UPT, UR4, 0x2, URZ ;  /* 0x0000000204087890 */ /* 0x000fea000fffe0ff */
[----:B------:R2:W-:Y:S01]  /*3670*/  UTCIMMA gdesc[UR4], gdesc[UR12], tmem[UR18], tmem[UR26], idesc[UR27], UP2 ;  /* 0x00ff1a0c040075ea */ /* 0x0005e20009000112 */
[----:B------:R-:W-:Y:S03]  /*3680*/  UPLOP3.LUT UP2, UPT, UPT, UPT, UPT, 0x80, 0x8 ;  /* 0x000000000008789c */ /* 0x000fe60003f4f070 */
[----:B------:R2:W-:Y:S01]  /*3690*/  UTCIMMA gdesc[UR8], gdesc[UR10], tmem[UR18], tmem[UR24], idesc[UR25], UPT ;  /* 0x00ff180a080075ea */ /* 0x0005e2000b800112 */
[----:B------:R2:W-:Y:S01]  /*36a0*/  UTCBAR.MULTICAST [UR7], URZ, UR19 ;  /* 0x000000ff070073e9 */ /* 0x0005e20008000813 */
[----:B------:R-:W-:Y:S06]  /*36b0*/  BRA.U UP3, `(.L_x_65) ;  /* 0xfffffffd03787547 */ /* 0x000fec000b83ffff */
.L_x_62:
[----:B--2---:R-:W-:Y:S01]  /*36c0*/  UIADD3 UR4, UPT, UPT, UR22, 0x1, URZ ;  /* 0x0000000116047890 */ /* 0x004fe2000fffe0ff */
[C---:B------:R-:W-:Y:S01]  /*36d0*/  ISETP.NE.AND P0, PT, R10.reuse, 0x2, PT ;  /* 0x000000020a00780c */ /* 0x040fe20003f05270 */
[----:B------:R-:W-:Y:S02]  /*36e0*/  UIADD3 UR5, UPT, UPT, UR23, 0x80, URZ ;  /* 0x0000008017057890 */ /* 0x000fe4000fffe0ff */
[----:B------:R-:W-:Y:S01]  /*36f0*/  UISETP.NE.AND UP0, UPT, UR4, 0x4, UPT ;  /* 0x000000040400788c */ /* 0x000fe2000bf05270 */
[----:B-1----:R-:W-:Y:S02]  /*3700*/  SEL R0, RZ, 0x1, P0 ;  /* 0x00000001ff007807 */ /* 0x002fe40000000000 */
[----:B------:R-:W-:Y:S01]  /*3710*/  SEL R10, R10, RZ, P0 ;  /* 0x000000ff0a0a7207 */ /* 0x000fe20000000000 */
[----:B------:R-:W-:Y:S01]  /*3720*/  USEL UR6, URZ, 0x1, UP0 ;  /* 0x00000001ff067887 */ /* 0x000fe20008000000 */
[----:B------:R-:W-:Y:S01]  /*3730*/  LOP3.LUT R9, R9, R0, RZ, 0x3c, !PT ;  /* 0x0000000009097212 */ /* 0x000fe200078e3cff */
[----:B------:R-:W-:Y:S01]  /*3740*/  USEL UR22, UR4, URZ, UP0 ;  /* 0x000000ff04167287 */ /* 0x000fe20008000000 */
[----:B------:R1:W-:Y:S03]  /*3750*/  UTCBAR [UR5], URZ ;  /* 0x000000ff050073e9 */ /* 0x0003e600080000ff */
[----:B------:R-:W-:Y:S01]  /*3760*/  LOP3.LUT R11, R11, UR6, RZ, 0x3c, !PT ;  /* 0x000000060b0b7c12 */ /* 0x000fe2000f8e3cff */
[----:B------:R-:W-:Y:S07]  /*3770*/  @P1 BRA `(.L_x_66) ;  /* 0xfffffff800b01947 */ /* 0x000fee000383ffff */
[----:B------:R-:W2:Y:S01]  /*3780*/  S2UR UR8, SR_CgaCtaId ;  /* 0x00000000000879c3 */ /* 0x000ea20000008800 */
[----:B------:R-:W-:Y:S01]  /*3790*/  ELECT P0, URZ, PT ;  /* 0x0000000000ff782f */ /* 0x000fe20003800000 */
[----:B------:R-:W-:Y:S01]  /*37a0*/  IMAD.MOV.U32 R0, RZ, RZ, 0x1 ;  /* 0x00000001ff007424 */ /* 0x000fe200078e00ff */
[----:B------:R-:W-:Y:S01]  /*37b0*/  UIADD3 UR17, UPT, UPT, UR17, 0xa0, URZ ;  /* 0x000000a011117890 */ /* 0x000fe2000fffe0ff */
[----:B------:R-:W-:Y:S01]  /*37c0*/  SHF.L.U32 R2, R11, 0x1f, RZ ;  /* 0x0000001f0b027819 */ /* 0x000fe200000006ff */
[----:B------:R-:W-:-:S03]  /*37d0*/  UMOV UR4, 0x40 ;  /* 0x0000004000047882 */ /* 0x000fc60000000000 */
[----:B------:R-:W-:Y:S01]  /*37e0*/  UVIRTCOUNT.DEALLOC.SMPOOL 0x80 ;  /* 0x000000800000784c */ /* 0x000fe20000000000 */
[----:B--2---:R-:W-:Y:S02]  /*37f0*/  ULEA UR8, UR8, UR4, 0x18 ;  /* 0x0000000408087291 */ /* 0x004fe4000f8ec0ff */
[----:B------:R-:W-:-:S07]  /*3800*/  ULEA UR4, UR22, UR17, 0x3 ;  /* 0x0000001116047291 */ /* 0x000fce000f8e18ff */
[----:B------:R2:W-:Y:S02]  /*3810*/  @P0 STS.U8 [UR8+0x1c], R0 ;  /* 0x00001c00ff000988 */ /* 0x0005e40008000008 */
[----:B------:R-:W4:Y:S02]  /*3820*/  SYNCS.PHASECHK.TRANS64.TRYWAIT P0, [UR4], R2 ;  /* 0x00000002ff0075a7 */ /* 0x000f240008001104 */
[----:B--2-4-:R-:W-:Y:S05]  /*3830*/  @!P0 BRA `(.L_x_67) ;  /* 0x0000003400188947 */ /* 0x014fea0003800000 */
.L_x_122:
[----:B------:R-:W-:-:S04]  /*3840*/  UIADD3 UR4, UPT, UPT, UR22, 0x1, URZ ;  /* 0x0000000116047890 */ /* 0x000fc8000fffe0ff */
[----:B------:R-:W-:-:S04]  /*3850*/  UISETP.NE.AND UP0, UPT, UR4, 0x4, UPT ;  /* 0x000000040400788c */ /* 0x000fc8000bf05270 */
[----:B------:R-:W-:Y:S02]  /*3860*/  USEL UR6, URZ, 0x1, UP0 ;  /* 0x00000001ff067887 */ /* 0x000fe40008000000 */
[----:B------:R-:W-:-:S04]  /*3870*/  USEL UR4, UR4, URZ, UP0 ;  /* 0x000000ff04047287 */ /* 0x000fc80008000000 */
[----:B-1----:R-:W-:Y:S01]  /*3880*/  ULEA UR5, UR4, UR17, 0x3 ;  /* 0x0000001104057291 */ /* 0x002fe2000f8e18ff */
[----:B--2---:R-:W-:-:S04]  /*3890*/  LOP3.LUT R2, R11, UR6, RZ, 0x3c, !PT ;  /* 0x000000060b027c12 */ /* 0x004fc8000f8e3cff */
[----:B------:R-:W-:-:S04]  /*38a0*/  SHF.L.U32 R3, R2, 0x1f, RZ ;  /* 0x0000001f02037819 */ /* 0x000fc800000006ff */
[----:B------:R-:W1:Y:S02]  /*38b0*/  SYNCS.PHASECHK.TRANS64.TRYWAIT P0, [UR5], R3 ;  /* 0x00000003ff0075a7 */ /* 0x000e640008001105 */
[----:B-1----:R-:W-:Y:S05]  /*38c0*/  @!P0 BRA `(.L_x_68) ;  /* 0x00000034000c8947 */ /* 0x002fea0003800000 */
.L_x_124:
        /* <DEDUP_REMOVED lines=9> */
.L_x_126:
[----:B------:R-:W-:-:S04]  /*3960*/  UIADD3 UR4, UPT, UPT, UR4, 0x1, URZ ;  /* 0x0000000104047890 */ /* 0x000fc8000fffe0ff */
[----:B------:R-:W-:-:S04]  /*3970*/  UISETP.NE.AND UP0, UPT, UR4, 0x4, UPT ;  /* 0x000000040400788c */ /* 0x000fc8000bf05270 */
[----:B------:R-:W-:Y:S02]  /*3980*/  USEL UR5, URZ, 0x1, UP0 ;  /* 0x00000001ff057887 */ /* 0x000fe40008000000 */
[----:B------:R-:W-:-:S04]  /*3990*/  USEL UR4, UR4, URZ, UP0 ;  /* 0x000000ff04047287 */ /* 0x000fc80008000000 */
[----:B------:R-:W-:Y:S01]  /*39a0*/  ULEA UR4, UR4, UR17, 0x3 ;  /* 0x0000001104047291 */ /* 0x000fe2000f8e18ff */
[----:B------:R-:W-:-:S04]  /*39b0*/  LOP3.LUT R2, R2, UR5, RZ, 0x3c, !PT ;  /* 0x0000000502027c12 */ /* 0x000fc8000f8e3cff */
[----:B------:R-:W-:-:S04]  /*39c0*/  SHF.L.U32 R2, R2, 0x1f, RZ ;  /* 0x0000001f02027819 */ /* 0x000fc800000006ff */
[----:B------:R-:W2:Y:S02]  /*39d0*/  SYNCS.PHASECHK.TRANS64.TRYWAIT P0, [UR4], R2 ;  /* 0x00000002ff0075a7 */ /* 0x000ea40008001104 */
[----:B--2---:R-:W-:Y:S05]  /*39e0*/  @!P0 BRA `(.L_x_70) ;  /* 0x0000003000f48947 */ /* 0x004fea0003800000 */
.L_x_128:
[----:B------:R-:W-:Y:S01]  /*39f0*/  NOP ;  /* 0x0000000000007918 */ /* 0x000fe20000000000 */
[----:B-1----:R-:W1:Y:S01]  /*3a00*/  LDS R0, [UR8+0x14] ;  /* 0x00001408ff007984 */ /* 0x002e620008000800 */
[----:B------:R-:W-:Y:S01]  /*3a10*/  ULOP3.LUT UR4, UR30, 0xffff, URZ, 0xc0, !UPT ;  /* 0x0000ffff1e047892 */ /* 0x000fe2000f8ec0ff */
[----:B------:R-:W-:Y:S01]  /*3a20*/  UMOV UR5, 0xffff ;  /* 0x0000ffff00057882 */ /* 0x000fe20000000000 */
[----:B------:R-:W-:Y:S02]  /*3a30*/  UMOV UR6, 0x1 ;  /* 0x0000000100067882 */ /* 0x000fe40000000000 */
[----:B------:R-:W-:-:S04]  /*3a40*/  USHF.R.U32.HI UR4, URZ, 0x5, UR4 ;  /* 0x00000005ff047899 */ /* 0x000fc80008011604 */
[----:B------:R-:W-:Y:S02]  /*3a50*/  USHF.L.U32 UR5, UR5, UR4, URZ ;  /* 0x0000000405057299 */ /* 0x000fe400080006ff */
[----:B------:R-:W-:-:S04]  /*3a60*/  USHF.L.U32 UR4, UR6, UR4, URZ ;  /* 0x0000000406047299 */ /* 0x000fc800080006ff */
[----:B-1----:R-:W-:-:S04]  /*3a70*/  LOP3.LUT R0, R0, UR5, RZ, 0xc0, !PT ;  /* 0x0000000500007c12 */ /* 0x002fc8000f8ec0ff */
[----:B------:R-:W-:-:S13]  /*3a80*/  ISETP.NE.AND P0, PT, R0, UR5, PT ;  /* 0x0000000500007c0c */ /* 0x000fda000bf05270 */
[----:B------:R-:W-:Y:S05]  /*3a90*/  @P0 BRA `(.L_x_71) ;  /* 0x0000000000580947 */ /* 0x000fea0003800000 */
[----:B------:R-:W1:Y:S02]  /*3aa0*/  LDS R0, [UR8+0x18] ;  /* 0x00001808ff007984 */ /* 0x000e640008000800 */
[----:B-1----:R-:W-:-:S04]  /*3ab0*/  LOP3.LUT R0, R0, UR4, RZ, 0xc0, !PT ;  /* 0x0000000400007c12 */ /* 0x002fc8000f8ec0ff */
[----:B------:R-:W-:-:S13]  /*3ac0*/  ISETP.NE.AND P0, PT, R0, UR4, PT ;  /* 0x0000000400007c0c */ /* 0x000fda000bf05270 */
[----:B------:R-:W-:Y:S05]  /*3ad0*/  @P0 BRA `(.L_x_72) ;  /* 0x00000000003c0947 */ /* 0x000fea0003800000 */
[----:B------:R-:W1:Y:S01]  /*3ae0*/  S2R R2, SR_LANEID ;  /* 0x0000000000027919 */ /* 0x000e620000000000 */
[----:B------:R-:W-:-:S06]  /*3af0*/  ULOP3.LUT UR5, URZ, UR5, URZ, 0x33, !UPT ;  /* 0x00000005ff057292 */ /* 0x000fcc000f8e33ff */
[----:B------:R-:W-:-:S04]  /*3b00*/  IMAD.U32 R0, RZ, RZ, UR5 ;  /* 0x00000005ff007e24 */ /* 0x000fc8000f8e00ff */
[----:B------:R2:W4:Y:S02]  /*3b10*/  REDUX UR7, R0 ;  /* 0x00000000000773c4 */ /* 0x0005240000000000 */
[----:B------:R1:W-:Y:S01]  /*3b20*/  UTCATOMSWS.AND URZ, UR5 ;  /* 0x0000000500ff79e3 */ /* 0x0003e20008000000 */
[----:B--2---:R-:W-:Y:S01]  /*3b30*/  LOP3.LUT R0, RZ, UR4, RZ, 0x33, !PT ;  /* 0x00000004ff007c12 */ /* 0x004fe2000f8e33ff */
[----:B------:R-:W-:Y:S02]  /*3b40*/  VOTEU.ANY UR4, UPT, PT ;  /* 0x0000000000047886 */ /* 0x000fe400038e0100 */
[----:B------:R-:W-:Y:S02]  /*3b50*/  UFLO.U32 UR4, UR4 ;  /* 0x00000004000472bd */ /* 0x000fe400080e0000 */
[----:B------:R-:W2:Y:S04]  /*3b60*/  REDUX UR6, R0 ;  /* 0x00000000000673c4 */ /* 0x000ea80000000000 */
[----:B-1----:R-:W-:-:S02]  /*3b70*/  ISETP.EQ.U32.AND P0, PT, R2, UR4, PT ;  /* 0x0000000402007c0c */ /* 0x002fc4000bf02070 */
[----:B----4-:R-:W-:-:S11]  /*3b80*/  MOV R2, UR7 ;  /* 0x0000000700027c02 */ /* 0x010fd60008000f00 */
[----:B------:R1:W-:Y:S01]  /*3b90*/  @P0 ATOMS.AND RZ, [UR8+0x14], R2 ;  /* 0x00001402ffff098c */ /* 0x0003e2000a800008 */
[----:B--2---:R-:W-:-:S05]  /*3ba0*/  IMAD.U32 R0, RZ, RZ, UR6 ;  /* 0x00000006ff007e24 */ /* 0x004fca000f8e00ff */
[----:B------:R1:W-:Y:S01]  /*3bb0*/  @P0 ATOMS.AND RZ, [UR8+0x18], R0 ;  /* 0x00001800ffff098c */ /* 0x0003e2000a800008 */
[----:B------:R-:W-:Y:S05]  /*3bc0*/  BRA `(.L_x_73) ;  /* 0x0000000000147947 */ /* 0x000fea0003800000 */
.L_x_72:
[----:B------:R-:W-:Y:S02]  /*3bd0*/  MOV R2, 0x3bf0 ;  /* 0x00003bf000027802 */ /* 0x000fe40000000f00 */
[----:B---3-5:R-:W-:Y:S05]  /*3be0*/  CALL.REL.NOINC `($__internal_0_$__cuda_sm10x_tcgen05_guardrail_trap_col_being_dealloced_not_returned_by_alloc) ;  /* 0x0000003400107944 */ /* 0x028fea0003c00000 */
[----:B------:R-:W-:Y:S05]  /*3bf0*/  BRA `(.L_x_73) ;  /* 0x0000000000087947 */ /* 0x000fea0003800000 */
.L_x_71:
[----:B------:R-:W-:Y:S02]  /*3c00*/  MOV R2, 0x3c20 ;  /* 0x00003c2000027802 */ /* 0x000fe40000000f00 */
[----:B---3-5:R-:W-:Y:S05]  /*3c10*/  CALL.REL.NOINC `($__internal_2_$__cuda_sm10x_tcgen05_guardrail_trap_unallocated_columns_being_dealloced) ;  /* 0x00000034001c7944 */ /* 0x028fea0003c00000 */
.L_x_73:
[----:B------:R-:W-:Y:S01]  /*3c20*/  NOP ;  /* 0x0000000000007918 */ /* 0x000fe20000000000 */
[----:B------:R-:W-:Y:S05]  /*3c30*/  EXIT ;  /* 0x000000000000794d */ /* 0x000fea0003800000 */
.L_x_55:
[----:B------:R-:W-:-:S09]  /*3c40*/  UISETP.NE.OR UP0, UPT, UR18, 0x3, !UP3 ;  /* 0x000000031200788c */ /* 0x000fd2000df05670 */
[----:B------:R-:W-:Y:S05]  /*3c50*/  BRA.U UP0, `(.L_x_74) ;  /* 0x0000000d00347547 */ /* 0x000fea000b800000 */
[----:B------:R-:W2:Y:S01]  /*3c60*/  LDCU.64 UR4, c[0x0][0x888] ;  /* 0x00011100ff0477ac */ /* 0x000ea20008000a00 */
[----:B------:R-:W3:Y:S01]  /*3c70*/  LDC.64 R12, c[0x0][0x348] ;  /* 0x0000d200ff0c7b82 */ /* 0x000ee20000000a00 */
[----:B------:R-:W-:Y:S02]  /*3c80*/  HFMA2 R9, -RZ, RZ, 0, 0 ;  /* 0x00000000ff097431 */ /* 0x000fe400000001ff */
[----:B------:R-:W-:Y:S01]  /*3c90*/  IMAD.MOV.U32 R11, RZ, RZ, 0x1 ;  /* 0x00000001ff0b7424 */ /* 0x000fe200078e00ff */
[----:B------:R-:W4:Y:S01]  /*3ca0*/  LDCU UR33, c[0x0][0x370] ;  /* 0x00006e00ff2177ac */ /* 0x000f220008000800 */
[----:B------:R-:W-:Y:S01]  /*3cb0*/  IMAD.MOV.U32 R10, RZ, RZ, RZ ;  /* 0x000000ffff0a7224 */ /* 0x000fe200078e00ff */
[----:B------:R-:W-:Y:S01]  /*3cc0*/  MOV R8, 0x1000 ;  /* 0x0000100000087802 */ /* 0x000fe20000000f00 */
[----:B------:R-:W4:Y:S01]  /*3cd0*/  LDCU.128 UR28, c[0x0][0xb10] ;  /* 0x00016200ff1c77ac */ /* 0x000f220008000c00 */
[----:B------:R-:W1:Y:S01]  /*3ce0*/  LDCU UR32, c[0x0][0x374] ;  /* 0x00006e80ff2077ac */ /* 0x000e620008000800 */
[----:B------:R-:W1:Y:S01]  /*3cf0*/  LDCU.64 UR26, c[0x0][0x890] ;  /* 0x00011200ff1a77ac */ /* 0x000e620008000a00 */
[----:B--2---:R-:W-:Y:S01]  /*3d00*/  UISETP.NE.U32.AND UP0, UPT, UR4, URZ, UPT ;  /* 0x000000ff0400728c */ /* 0x004fe2000bf05070 */
[----:B------:R-:W2:Y:S01]  /*3d10*/  LDCU UR16, c[0x0][0xb0c] ;  /* 0x00016180ff1077ac */ /* 0x000ea20008000800 */
[----:B------:R-:W3:Y:S01]  /*3d20*/  LDCU UR38, c[0x0][0xb20] ;  /* 0x00016400ff2677ac */ /* 0x000ee20008000800 */
[----:B------:R-:W3:Y:S01]  /*3d30*/  LDCU UR4, c[0x0][0xb30] ;  /* 0x00016600ff0477ac */ /* 0x000ee20008000800 */
[----:B------:R-:W-:Y:S01]  /*3d40*/  UMOV UR17, 0x400 ;  /* 0x0000040000117882 */ /* 0x000fe20000000000 */
[----:B----4-:R-:W-:-:S02]  /*3d50*/  UIMAD.WIDE.U32 UR6, UR33, UR28, URZ ;  /* 0x0000001c210672a5 */ /* 0x010fc4000f8e00ff */
[----:B-1----:R-:W-:Y:S02]  /*3d60*/  UIMAD.WIDE.U32 UR8, UR32, UR31, URZ ;  /* 0x0000001f200872a5 */ /* 0x002fe4000f8e00ff */
[----:B------:R-:W-:Y:S02]  /*3d70*/  ULEA UR17, UR48, UR17, 0x18 ;  /* 0x0000001130117291 */ /* 0x000fe4000f8ec0ff */
[----:B------:R-:W-:Y:S02]  /*3d80*/  USEL UR37, URZ, 0x1, UP5 ;  /* 0x00000001ff257887 */ /* 0x000fe4000a800000 */
[----:B------:R-:W-:Y:S02]  /*3d90*/  UISETP.NE.AND.EX UP5, UPT, UR5, URZ, UPT, UP0 ;  /* 0x000000ff0500728c */ /* 0x000fe4000bfa5300 */
[----:B------:R-:W-:Y:S02]  /*3da0*/  UISETP.NE.U32.AND UP6, UPT, UR26, URZ, UPT ;  /* 0x000000ff1a00728c */ /* 0x000fe4000bfc5070 */
[----:B------:R-:W-:-:S02]  /*3db0*/  UIADD3 UR5, UPT, UPT, UR17, 0x40, URZ ;  /* 0x0000004011057890 */ /* 0x000fc4000fffe0ff */
[----:B------:R-:W-:Y:S01]  /*3dc0*/  UISETP.NE.AND UP0, UPT, UR42, 0x1, UPT ;  /* 0x000000012a00788c */ /* 0x000fe2000bf05270 */
[----:B------:R-:W-:Y:S01]  /*3dd0*/  UMOV UR35, UR7 ;  /* 0x0000000700237c82 */ /* 0x000fe20008000000 */
[----:B------:R-:W-:Y:S01]  /*3de0*/  UMOV UR34, UR9 ;  /* 0x0000000900227c82 */ /* 0x000fe20008000000 */
[----:B--2---:R-:W-:Y:S02]  /*3df0*/  UISETP.NE.AND UP0, UPT, UR16, 0x1, UPT ;  /* 0x000000011000788c */ /* 0x004fe4000bf05270 */
[----:B------:R-:W-:Y:S02]  /*3e00*/  UPLOP3.LUT UP4, UPT, UPT, UPT, UPT, 0x40, 0x4 ;  /* 0x000000000004789c */ /* 0x000fe40003f8e870 */
[----:B------:R-:W-:Y:S01]  /*3e10*/  UISETP.GE.AND UP2, UPT, UR42, 0x1, UPT ;  /* 0x000000012a00788c */ /* 0x000fe2000bf46270 */
[----:B------:R-:W1:Y:S01]  /*3e20*/  LDCU.64 UR14, c[0x0][0xb28] ;  /* 0x00016500ff0e77ac */ /* 0x000e620008000a00 */
[----:B------:R-:W-:Y:S02]  /*3e30*/  UISETP.NE.AND.EX UP6, UPT, UR27, URZ, UPT, UP6 ;  /* 0x000000ff1b00728c */ /* 0x000fe4000bfc5360 */
[----:B------:R-:W-:-:S02]  /*3e40*/  UPRMT UR48, UR48, 0x654, UR5 ;  /* 0x0000065430307896 */ /* 0x000fc40008000005 */
[----:B------:R-:W-:Y:S02]  /*3e50*/  USHF.R.U32.HI UR35, URZ, UR29, UR35 ;  /* 0x0000001dff237299 */ /* 0x000fe40008011623 */
[----:B---3--:R-:W-:Y:S02]  /*3e60*/  USHF.R.U32.HI UR34, URZ, UR38, UR34 ;  /* 0x00000026ff227299 */ /* 0x008fe40008011622 */
[----:B------:R-:W-:Y:S02]  /*3e70*/  UISETP.NE.AND UP0, UPT, UR30, 0x1, UPT ;  /* 0x000000011e00788c */ /* 0x000fe4000bf05270 */
[----:B------:R-:W-:-:S11]  /*3e80*/  UISETP.NE.AND UP3, UPT, UR4, 0x1, UPT ;  /* 0x000000010400788c */ /* 0x000fd6000bf65270 */
.L_x_82:
[C---:B------:R-:W-:Y:S02]  /*3e90*/  LEA R3, R10.reuse, UR17, 0x3 ;  /* 0x000000110a037c11 */ /* 0x040fe4000f8e18ff */
[----:B------:R-:W-:Y:S02]  /*3ea0*/  SHF.L.U32 R0, R9, 0x1f, RZ ;  /* 0x0000001f09007819 */ /* 0x000fe400000006ff */
[----:B------:R-:W-:Y:S02]  /*3eb0*/  LEA R4, R10, UR17, 0x4 ;  /* 0x000000110a047c11 */ /* 0x000fe4000f8e20ff */
[----:B--2---:R-:W2:Y:S02]  /*3ec0*/  SYNCS.PHASECHK.TRANS64.TRYWAIT P0, [R3+URZ+0x60], R0 ;  /* 0x00006000030075a7 */ /* 0x004ea400080011ff */
[----:B--2---:R-:W-:Y:S05]  /*3ed0*/  @!P0 BRA `(.L_x_75) ;  /* 0x0000002c00d08947 */ /* 0x004fea0003800000 */
.L_x_129:
[----:B------:R-:W3:Y:S01]  /*3ee0*/  LDS.128 R4, [R4+0xf0] ;  /* 0x0000f00004047984 */ /* 0x000ee20000000c00 */
[----:B------:R-:W-:Y:S01]  /*3ef0*/  UISETP.GE.AND UP0, UPT, UR42, 0x1, UPT ;  /* 0x000000012a00788c */ /* 0x000fe2000bf06270 */
[----:B------:R-:W-:Y:S01]  /*3f00*/  @!PT LDS RZ, [RZ] ;  /* 0x00000000fffff984 */ /* 0x000fe20000000800 */
[----:B------:R-:W-:Y:S01]  /*3f10*/  @!PT LDS RZ, [RZ] ;  /* 0x00000000fffff984 */ /* 0x000fe20000000800 */
[----:B------:R-:W-:Y:S01]  /*3f20*/  @!PT LDS RZ, [RZ] ;  /* 0x00000000fffff984 */ /* 0x000fe20000000800 */
[----:B------:R-:W-:Y:S01]  /*3f30*/  @!PT LDS RZ, [RZ] ;  /* 0x00000000fffff984 */ /* 0x000fe20000000800 */
[----:B------:R4:W-:Y:S06]  /*3f40*/  MEMBAR.ALL.CTA ;  /* 0x0000000000007992 */ /* 0x0009ec0000008000 */
[----:B----4-:R-:W4:Y:S01]  /*3f50*/  FENCE.VIEW.ASYNC.S ;  /* 0x00000000000073c6 */ /* 0x010f220000000000 */
[----:B---3--:R-:W-:Y:S11]  /*3f60*/  LOP3.LUT P0, RZ, R6, 0x1, RZ, 0xc0, !PT ;  /* 0x0000000106ff7812 */ /* 0x008ff6000780c0ff */
[----:B------:R-:W-:Y:S02]  /*3f70*/  @!UPT UIADD3 URZ, UPT, UPT, URZ, URZ, URZ ;  /* 0x000000fffffff290 */ /* 0x000fe4000fffe0ff */
[----:B----4-:R-:W-:Y:S01]  /*3f80*/  VOTEU.ANY UP2, P0 ;  /* 0x0000000000ff7886 */ /* 0x010fe20000040100 */
[----:B------:R-:W-:Y:S11]  /*3f90*/  PLOP3.LUT P0, PT, PT, PT, UP2, 0x80, 0x8 ;  /* 0x000000000008781c */ /* 0x000ff60003f0f028 */
[----:B------:R-:W-:Y:S02]  /*3fa0*/  @!UPT UIADD3 URZ, UPT, UPT, URZ, URZ, URZ ;  /* 0x000000fffffff290 */ /* 0x000fe4000fffe0ff */
[----:B--2---:R-:W-:Y:S02]  /*3fb0*/  @P0 SHF.R.U32.HI R0, RZ, 0x10, R5 ;  /* 0x00000010ff000819 */ /* 0x004fe40000011605 */
[----:B------:R-:W-:Y:S02]  /*3fc0*/  @P0 MOV R2, R4 ;  /* 0x0000000400020202 */ /* 0x000fe40000000f00 */
[----:B------:R-:W-:Y:S01]  /*3fd0*/  @P0 R2UR UR4, R0 ;  /* 0x00000000000402ca */ /* 0x000fe200000e0000 */
[----:B------:R-:W-:Y:S01]  /*3fe0*/  VIADD R0, R3, 0x70 ;  /* 0x0000007003007836 */ /* 0x000fe20000000000 */
[----:B------:R-:W-:Y:S02]  /*3ff0*/  @P0 LOP3.LUT R4, R5, 0xffff, RZ, 0xc0, !PT ;  /* 0x0000ffff05040812 */ /* 0x000fe400078ec0ff */
[----:B------:R-:W-:Y:S02]  /*4000*/  @P0 R2UR UR6, R2 ;  /* 0x00000000020602ca */ /* 0x000fe400000e0000 */
[----:B------:R-:W-:Y:S02]  /*4010*/  PRMT R0, RZ, 0x654, R0 ;  /* 0x00000654ff007816 */ /* 0x000fe40000000000 */
[----:B------:R-:W-:Y:S02]  /*4020*/  @P0 R2UR UR5, R4 ;  /* 0x00000000040502ca */ /* 0x000fe400000e0000 */
[----:B------:R2:W-:Y:S03]  /*4030*/  SYNCS.ARRIVE.TRANS64.RED.A1T0 RZ, [R0+URZ], RZ ;  /* 0x000000ff00ff79a7 */ /* 0x0005e600081004ff */
[----:B------:R-:W-:Y:S04]  /*4040*/  @UP2 UMOV UR25, UR4 ;  /* 0x0000000400192c82 */ /* 0x000fe80008000000 */
[----:B------:R-:W-:Y:S04]  /*4050*/  @UP2 UMOV UR13, UR6 ;  /* 0x00000006000d2c82 */ /* 0x000fe80008000000 */
[----:B------:R-:W-:Y:S01]  /*4060*/  @UP2 UMOV UR7, UR5 ;  /* 0x0000000500072c82 */ /* 0x000fe20008000000 */
[----:B------:R-:W-:Y:S05]  /*4070*/  BRA.U !UP0, `(.L_x_76) ;  /* 0x0000000108c07547 */ /* 0x000fea000b800000 */
[----:B------:R-:W-:Y:S02]  /*4080*/  UIMAD.WIDE.U32 UR10, UR7, UR31, URZ ;  /* 0x0000001f070a72a5 */ /* 0x000fe4000f8e00ff */
[----:B------:R-:W-:Y:S02]  /*4090*/  UP2UR UR12, UPR, URZ, 0x4 ;  /* 0x00000004ff0c7883 */ /* 0x000fe40008000000 */
[----:B------:R-:W-:Y:S02]  /*40a0*/  UISETP.NE.AND UP2, UPT, UR30, 0x1, UPT ;  /* 0x000000011e00788c */ /* 0x000fe4000bf45270 */
[----:B------:R-:W-:Y:S02]  /*40b0*/  UIMAD.WIDE.U32 UR18, UR13, UR28, URZ ;  /* 0x0000001c0d1272a5 */ /* 0x000fe4000f8e00ff */
[----:B------:R-:W-:Y:S02]  /*40c0*/  USEL UR4, UR32, UR34, !UP2 ;  /* 0x0000002220047287 */ /* 0x000fe4000d000000 */
[----:B------:R-:W-:Y:S02]  /*40d0*/  UISETP.NE.AND UP0, UPT, UR16, 0x1, UPT ;  /* 0x000000011000788c */ /* 0x000fe4000bf05270 */
[----:B------:R-:W-:Y:S02]  /*40e0*/  UP2UR UR24, UPR, URZ, 0x2 ;  /* 0x00000002ff187883 */ /* 0x000fe40008000000 */
[----:B------:R-:W-:Y:S02]  /*40f0*/  UISETP.NE.AND UP1, UPT, UR42, 0x1, UPT ;  /* 0x000000012a00788c */ /* 0x000fe4000bf25270 */
[----:B-1----:R-:W-:Y:S02]  /*4100*/  UIMAD.WIDE.U32 UR20, UR4, UR14, URZ ;  /* 0x0000000e041472a5 */ /* 0x002fe4000f8e00ff */
[----:B------:R-:W-:Y:S01]  /*4110*/  USEL UR8, UR33, UR35, !UP0 ;  /* 0x0000002321087287 */ /* 0x000fe2000c000000 */
[----:B------:R-:W-:Y:S02]  /*4120*/  UMOV UR5, UR11 ;  /* 0x0000000b00057c82 */ /* 0x000fe40008000000 */
[----:B------:R-:W-:Y:S02]  /*4130*/  USHF.R.U32.HI UR6, URZ, UR38, UR5 ;  /* 0x00000026ff067299 */ /* 0x000fe40008011605 */
[----:B------:R-:W-:Y:S02]  /*4140*/  UIMAD.WIDE.U32 UR22, UR8, UR14, URZ ;  /* 0x0000000e081672a5 */ /* 0x000fe4000f8e00ff */
[----:B------:R-:W-:Y:S02]  /*4150*/  USEL UR6, UR7, UR6, !UP2 ;  /* 0x0000000607067287 */ /* 0x000fe4000d000000 */
[----:B------:R-:W-:Y:S02]  /*4160*/  UISETP.NE.AND UP2, UPT, UR12, URZ, UPT ;  /* 0x000000ff0c00728c */ /* 0x000fe4000bf45270 */
[----:B------:R-:W-:Y:S01]  /*4170*/  UIMAD.WIDE.U32 UR10, UR6, UR14, URZ ;  /* 0x0000000e060a72a5 */ /* 0x000fe2000f8e00ff */
[----:B------:R-:W-:Y:S02]  /*4180*/  UMOV UR5, UR19 ;  /* 0x0000001300057c82 */ /* 0x000fe40008000000 */
[----:B------:R-:W-:Y:S03]  /*4190*/  USHF.R.U32.HI UR9, URZ, UR29, UR5 ;  /* 0x0000001dff097299 */ /* 0x000fe60008011605 */
[----:B------:R-:W-:Y:S02]  /*41a0*/  UMOV UR5, UR21 ;  /* 0x0000001500057c82 */ /* 0x000fe40008000000 */
[----:B------:R-:W-:Y:S03]  /*41b0*/  @UP1 USHF.R.U32.HI UR4, URZ, UR15, UR5 ;  /* 0x0000000fff041299 */ /* 0x000fe60008011605 */
[----:B------:R-:W-:Y:S01]  /*41c0*/  UMOV UR5, UR23 ;  /* 0x0000001700057c82 */ /* 0x000fe20008000000 */
[----:B------:R-:W-:Y:S02]  /*41d0*/  UIMAD UR4, UR42, UR4, URZ ;  /* 0x000000042a0472a4 */ /* 0x000fe4000f8e02ff */
[----:B------:R-:W-:Y:S02]  /*41e0*/  @UP1 USHF.R.U32.HI UR8, URZ, UR15, UR5 ;  /* 0x0000000fff081299 */ /* 0x000fe40008011605 */
[----:B------:R-:W-:Y:S02]  /*41f0*/  USEL UR5, UR13, UR9, !UP0 ;  /* 0x000000090d057287 */ /* 0x000fe4000c000000 */
[----:B------:R-:W-:Y:S02]  /*4200*/  UIMAD UR9, UR42, UR8, URZ ;  /* 0x000000082a0972a4 */ /* 0x000fe4000f8e02ff */
[----:B------:R-:W-:Y:S03]  /*4210*/  UISETP.GE.AND UP0, UPT, UR6, UR4, UPT ;  /* 0x000000040600728c */ /* 0x000fe6000bf06270 */
[----:B------:R-:W-:Y:S01]  /*4220*/  UMOV UR4, UR11 ;  /* 0x0000000b00047c82 */ /* 0x000fe20008000000 */
[----:B------:R-:W-:Y:S02]  /*4230*/  UISETP.GE.OR UP0, UPT, UR5, UR9, UP0 ;  /* 0x000000090500728c */ /* 0x000fe40008706670 */
[----:B------:R-:W-:Y:S02]  /*4240*/  USHF.R.U32.HI UR4, URZ, UR15, UR4 ;  /* 0x0000000fff047299 */ /* 0x000fe40008011604 */
[----:B------:R-:W-:Y:S02]  /*4250*/  UIMAD.WIDE.U32 UR10, UR5, UR14, URZ ;  /* 0x0000000e050a72a5 */ /* 0x000fe4000f8e00ff */
[----:B------:R-:W-:Y:S04]  /*4260*/  USEL UR12, UR6, UR4, !UP1 ;  /* 0x00000004060c7287 */ /* 0x000fe8000c800000 */
[----:B------:R-:W-:Y:S01]  /*4270*/  UIADD3 UR9, UPT, UPT, -UR12, URZ, URZ ;  /* 0x000000ff0c097290 */ /* 0x000fe2000fffe1ff */
[----:B------:R-:W-:Y:S02]  /*4280*/  @!UP0 UMOV UR4, UR11 ;  /* 0x0000000b00048c82 */ /* 0x000fe40008000000 */
[----:B------:R-:W-:Y:S02]  /*4290*/  @!UP0 USHF.R.U32.HI UR4, URZ, UR15, UR4 ;  /* 0x0000000fff048299 */ /* 0x000fe40008011604 */
[----:B------:R-:W-:Y:S02]  /*42a0*/  UIMAD UR9, UR42, UR9, UR6 ;  /* 0x000000092a0972a4 */ /* 0x000fe4000f8e0206 */
[----:B------:R-:W-:Y:S02]  /*42b0*/  @!UP0 USEL UR4, UR5, UR4, !UP1 ;  /* 0x0000000405048287 */ /* 0x000fe4000c800000 */
[----:B------:R-:W-:Y:S02]  /*42c0*/  UISETP.NE.AND UP1, UPT, UR24, URZ, UPT ;  /* 0x000000ff1800728c */ /* 0x000fe4000bf25270 */
[----:B------:R-:W-:Y:S02]  /*42d0*/  @!UP0 UIMAD UR9, UR8, UR9, UR4 ;  /* 0x00000009080982a4 */ /* 0x000fe4000f8e0204 */
[----:B------:R-:W-:Y:S02]  /*42e0*/  @!UP0 UIADD3 UR10, UPT, UPT, UR12, -UR4, URZ ;  /* 0x800000040c0a8290 */ /* 0x000fe4000fffe0ff */
[----:B------:R-:W-:Y:S02]  /*42f0*/  UIADD3 UR4, UPT, UPT, -UR5, URZ, URZ ;  /* 0x000000ff05047290 */ /* 0x000fe4000fffe1ff */
[----:B------:R-:W-:Y:S02]  /*4300*/  UIADD3 UR8, UPT, UPT, -UR6, URZ, URZ ;  /* 0x000000ff06087290 */ /* 0x000fe4000fffe1ff */
[----:B------:R-:W-:Y:S02]  /*4310*/  @!UP0 UIMAD UR6, UR10, UR42, UR5 ;  /* 0x0000002a0a0682a4 */ /* 0x000fe4000f8e0205 */
[----:B------:R-:W-:Y:S02]  /*4320*/  UIMAD UR13, UR16, UR4, UR13 ;  /* 0x00000004100d72a4 */ /* 0x000fe4000f8e020d */
[----:B------:R-:W-:Y:S01]  /*4330*/  UIMAD UR7, UR30, UR8, UR7 ;  /* 0x000000081e0772a4 */ /* 0x000fe2000f8e0207 */
[----:B------:R-:W-:Y:S02]  /*4340*/  @!UP0 UMOV UR5, UR9 ;  /* 0x0000000900058c82 */ /* 0x000fe40008000000 */
[----:B------:R-:W-:Y:S02]  /*4350*/  UIMAD UR13, UR5, UR16, UR13 ;  /* 0x00000010050d72a4 */ /* 0x000fe4000f8e020d */
[----:B------:R-:W-:Y:S11]  /*4360*/  UIMAD UR7, UR6, UR30, UR7 ;  /* 0x0000001e060772a4 */ /* 0x000ff6000f8e0207 */
[----:B------:R-:W-:Y:S01]  /*4370*/  @!UPT UIADD3 URZ, UPT, UPT, URZ, URZ, URZ ;  /* 0x000000fffffff290 */ /* 0x000fe2000fffe0ff */
.L_x_76:
[----:B------:R-:W3:Y:S01]  /*4380*/  @!UP3 LDCU.128 UR20, c[0x0][0xb10] ;  /* 0x00016200ff14b7ac */ /* 0x000ee20008000c00 */
[----:B------:R-:W-:Y:S02]  /*4390*/  ISETP.NE.U32.AND P0, PT, RZ, UR26, PT ;  /* 0x0000001aff007c0c */ /* 0x000fe4000bf05070 */
[----:B------:R-:W-:Y:S02]  /*43a0*/  SHF.L.U32 R2, R11, 0x1f, RZ ;  /* 0x0000001f0b027819 */ /* 0x000fe400000006ff */
[----:B------:R-:W-:Y:S01]  /*43b0*/  ISETP.NE.AND.EX P0, PT, RZ, UR27, PT, P0 ;  /* 0x0000001bff007c0c */ /* 0x000fe2000bf05300 */
[----:B------:R-:W4:Y:S01]  /*43c0*/  @!UP3 LDCU UR5, c[0x0][0xb0c] ;  /* 0x00016180ff05b7ac */ /* 0x000f220008000800 */
[----:B---3--:R-:W-:Y:S07]  /*43d0*/  UIMAD.WIDE.U32 UR8, UR13, UR20, URZ ;  /* 0x000000140d0872a5 */ /* 0x008fee000f8e00ff */
[----:B------:R-:W-:Y:S01]  /*43e0*/  @!UP3 UMOV UR4, UR9 ;  /* 0x000000090004bc82 */ /* 0x000fe20008000000 */
[----:B----4-:R-:W-:Y:S02]  /*43f0*/  @!UP3 UISETP.NE.AND UP0, UPT, UR5, 0x1, UPT ;  /* 0x000000010500b88c */ /* 0x010fe4000bf05270 */
[----:B------:R-:W-:Y:S02]  /*4400*/  @!UP3 USHF.R.U32.HI UR4, URZ, UR21, UR4 ;  /* 0x00000015ff04b299 */ /* 0x000fe40008011604 */
[----:B------:R-:W-:Y:S02]  /*4410*/  UIMAD.WIDE.U32 UR8, UR7, UR23, URZ ;  /* 0x00000017070872a5 */ /* 0x000fe4000f8e00ff */
[----:B------:R-:W-:Y:S02]  /*4420*/  @!UP3 USEL UR10, UR13, UR4, !UP0 ;  /* 0x000000040d0ab287 */ /* 0x000fe4000c000000 */
[----:B------:R-:W-:Y:S03]  /*4430*/  @!UP3 UISETP.NE.AND UP0, UPT, UR22, 0x1, UPT ;  /* 0x000000011600b88c */ /* 0x000fe6000bf05270 */
[----:B------:R-:W-:Y:S02]  /*4440*/  @!UP3 UMOV UR6, UR9 ;  /* 0x000000090006bc82 */ /* 0x000fe40008000000 */
[----:B------:R-:W3:Y:S02]  /*4450*/  @!UP3 LDCU UR4, c[0x0][0xb20] ;  /* 0x00016400ff04b7ac */ /* 0x000ee40008000800 */
[----:B---3--:R-:W-:Y:S04]  /*4460*/  @!UP3 USHF.R.U32.HI UR6, URZ, UR4, UR6 ;  /* 0x00000004ff06b299 */ /* 0x008fe80008011606 */
[----:B------:R-:W-:Y:S04]  /*4470*/  @!UP3 USEL UR6, UR7, UR6, !UP0 ;  /* 0x000000060706b287 */ /* 0x000fe8000c000000 */
[----:B------:R-:W-:Y:S02]  /*4480*/  @!UP3 UIADD3 UR4, UPT, UPT, -UR10, UR6, URZ ;  /* 0x000000060a04b290 */ /* 0x000fe4000fffe1ff */
[----:B------:R-:W-:Y:S02]  /*4490*/  @!UP3 UIADD3 UR6, UPT, UPT, UR10, -UR6, URZ ;  /* 0x800000060a06b290 */ /* 0x000fe4000fffe0ff */
[----:B------:R-:W-:Y:S02]  /*44a0*/  @!UP3 UIMAD UR13, UR4, UR5, UR13 ;  /* 0x00000005040db2a4 */ /* 0x000fe4000f8e020d */
[----:B------:R-:W-:Y:S01]  /*44b0*/  @!UP3 UIMAD UR7, UR6, UR22, UR7 ;  /* 0x000000160607b2a4 */ /* 0x000fe2000f8e0207 */
[----:B------:R-:W-:Y:S11]  /*44c0*/  BRA.U UP4, `(.L_x_77) ;  /* 0x0000000104107547 */ /* 0x000ff6000b800000 */
[----:B------:R-:W-:Y:S04]  /*44d0*/  MOV R3, UR37 ;  /* 0x0000002500037c02 */ /* 0x000fe80008000f00 */
[----:B------:R-:W-:Y:S04]  /*44e0*/  SHF.L.U32 R3, R3, 0x1f, RZ ;  /* 0x0000001f03037819 */ /* 0x000fe800000006ff */
[----:B------:R-:W3:Y:S02]  /*44f0*/  SYNCS.PHASECHK.TRANS64.TRYWAIT P1, [UR17+0x58], R3 ;  /* 0x00005803ff0075a7 */ /* 0x000ee40008021111 */
[----:B---3--:R-:W-:Y:S05]  /*4500*/  @!P1 BRA `(.L_x_78) ;  /* 0x0000002800589947 */ /* 0x008fea0003800000 */
.L_x_77:
[----:B------:R-:W-:Y:S05]  /*4510*/  BRA.U !UP6, `(.L_x_79) ;  /* 0x000000010e387547 */ /* 0x000fea000b800000 */
[----:B------:R-:W-:Y:S01]  /*4520*/  UPLOP3.LUT UP1, UPT, UPT, UPT, UP5, 0x80, 0x8 ;  /* 0x000000000008789c */ /* 0x000fe20003f2f050 */
[----:B--2---:R-:W-:Y:S01]  /*4530*/  HFMA2 R0, -RZ, RZ, 0, 5.9604644775390625e-08 ;  /* 0x00000001ff007431 */ /* 0x004fe200000001ff */
[----:B------:R-:W2:Y:S01]  /*4540*/  LDCU.64 UR8, c[0x0][0x358] ;  /* 0x00006b00ff0877ac */ /* 0x000ea20008000a00 */
[----:B------:R-:W-:Y:S03]  /*4550*/  IMAD.MOV.U32 R80, RZ, RZ, 0x1 ;  /* 0x00000001ff507424 */ /* 0x000fe600078e00ff */
[----:B------:R-:W-:Y:S05]  /*4560*/  PLOP3.LUT P1, PT, PT, PT, UP1, 0x80, 0x8 ;  /* 0x000000000008781c */ /* 0x000fea0003f2f018 */
[----:B------:R-:W3:Y:S01]  /*4570*/  @UP1 LDCU.64 UR4, c[0x0][0x888] ;  /* 0x00011100ff0417ac */ /* 0x000ee20008000a00 */
[----:B------:R-:W-:Y:S07]  /*4580*/  @UP1 UIMAD UR6, UR36, UR26, URZ ;  /* 0x0000001a240612a4 */ /* 0x000fee000f8e02ff */
[----:B------:R-:W-:Y:S01]  /*4590*/  @!P1 PRMT R80, R0, 0x7610, R80 ;  /* 0x0000761000509816 */ /* 0x000fe20000000050 */
[----:B---3--:R-:W-:Y:S06]  /*45a0*/  @UP1 UIMAD.WIDE UR4, UR6, 0x4, UR4 ;  /* 0x00000004060418a5 */ /* 0x008fec000f8e0204 */
[----:B------:R-:W-:Y:S01]  /*45b0*/  IMAD.U32 R4, RZ, RZ, UR4 ;  /* 0x00000004ff047e24 */ /* 0x000fe2000f8e00ff */
[----:B------:R-:W-:Y:S04]  /*45c0*/  MOV R5, UR5 ;  /* 0x0000000500057c02 */ /* 0x000fe80008000f00 */
[----:B------:R-:W3:Y:S01]  /*45d0*/  @!UP1 LDCU UR4, c[0x0][0x880] ;  /* 0x00011000ff0497ac */ /* 0x000ee20008000800 */
[----:B--2--5:R4:W5:Y:S02]  /*45e0*/  @P1 LDG.E R39, desc[UR8][R4.64] ;  /* 0x0000000804271981 */ /* 0x024964000c1e1900 */
[----:B---34-:R-:W-:Y:S07]  /*45f0*/  @!P1 IMAD.U32 R39, RZ, RZ, UR4 ;  /* 0x00000004ff279e24 */ /* 0x018fee000f8e00ff */
.L_x_79:
[----:B-----5:R-:W-:Y:S01]  /*4600*/  @!P0 ISETP.EQ.AND P2, PT, R39, RZ, PT ;  /* 0x000000ff2700820c */ /* 0x020fe20003f42270 */
[----:B------:R-:W-:Y:S01]  /*4610*/  @!UPT UIADD3 URZ, UPT, UPT, URZ, URZ, URZ ;  /* 0x000000fffffff290 */ /* 0x000fe2000fffe0ff */
[----:B------:R-:W-:Y:S11]  /*4620*/  @!P0 BRA `(.L_x_80) ;  /* 0x0000000000148947 */ /* 0x000ff60003800000 */
[----:B------:R-:W-:Y:S02]  /*4630*/  LOP3.LUT P0, RZ, R80, 0xff, RZ, 0xc0, !PT ;  /* 0x000000ff50ff7812 */ /* 0x000fe4000780c0ff */
[----:B------:R-:W-:Y:S04]  /*4640*/  PLOP3.LUT P2, PT, PT, PT, UP1, 0x80, 0x8 ;  /* 0x000000000008781c */ /* 0x000fe80003f4f018 */
[----:B------:R-:W-:Y:S07]  /*4650*/  PLOP3.LUT P2, PT, P2, PT, PT, 0x8, 0x80 ;  /* 0x000000000080781c */ /* 0x000fee000174e170 */
[----:B------:R-:W-:Y:S11]  /*4660*/  @P0 ISETP.EQ.AND P2, PT, R39, RZ, PT ;  /* 0x000000ff2700020c */ /* 0x000ff60003f42270 */
[----:B------:R-:W-:Y:S02]  /*4670*/  @!UPT UIADD3 URZ, UPT, UPT, URZ, URZ, URZ ;  /* 0x000000fffffff290 */ /* 0x000fe4000fffe0ff */
.L_x_80:
[----:B------:R-:W3:Y:S01]  /*4680*/  SYNCS.PHASECHK.TRANS64.TRYWAIT P0, [UR17+0x48], R2 ;  /* 0x00004802ff0075a7 */ /* 0x000ee20008001111 */
[----:B------:R-:W-:Y:S02]  /*4690*/  ELECT P1, URZ, PT ;  /* 0x0000000000ff782f */ /* 0x000fe40003820000 */
[----:B------:R-:W-:Y:S01]  /*46a0*/  IADD3 R10, PT, PT, R10, 0x1, RZ ;  /* 0x000000010a0a7810 */ /* 0x000fe20007ffe0ff */
[----:B---3--:R-:W-:Y:S10]  /*46b0*/  @!P0 BRA `(.L_x_81) ;  /* 0x0000002800048947 */ /* 0x008ff40003800000 */
.L_x_132:
[----:B------:R-:W-:Y:S01]  /*46c0*/  PLOP3.LUT P1, PT, P2, P1, PT, 0xf2, 0x2f ;  /* 0x00000000002f781c */ /* 0x000fe20001723e72 */
[----:B------:R-:W-:Y:S01]  /*46d0*/  UMOV UR18, 0x0 ;  /* 0x0000000000127882 */ /* 0x000fe20000000000 */
[----:B------:R-:W-:Y:S01]  /*46e0*/  UMOV UR19, 0x10000000 ;  /* 0x1000000000137882 */ /* 0x000fe20000000000 */
[----:B------:R-:W-:Y:S01]  /*46f0*/  UMOV UR12, UR36 ;  /* 0x00000024000c7c82 */ /* 0x000fe20008000000 */
[----:B------:R-:W-:Y:S01]  /*4700*/  LOP3.LUT R11, R11, 0x1, RZ, 0x3c, !PT ;  /* 0x000000010b0b7812 */ /* 0x000fe200078e3cff */
[----:B------:R-:W-:Y:S01]  /*4710*/  UMOV UR36, UR25 ;  /* 0x0000001900247c82 */ /* 0x000fe20008000000 */
[----:B------:R-:W-:Y:S07]  /*4720*/  UPLOP3.LUT UP4, UPT, UPT, UPT, UPT, 0x80, 0x8 ;  /* 0x000000000008789c */ /* 0x000fee0003f8f070 */
[----:B--2---:R-:W-:Y:S01]  /*4730*/  @!P1 IADD3 R2, P0, PT, R12, 0x580, RZ ;  /* 0x000005800c029810 */ /* 0x004fe20007f1e0ff */
[----:B------:R-:W-:Y:S03]  /*4740*/  VOTEU.ALL UP0, P1 ;  /* 0x0000000000ff7886 */ /* 0x000fe60000800000 */
[----:B------:R-:W-:Y:S01]  /*4750*/  @!P1 R2UR UR5, R2 ;  /* 0x00000000020592ca */ /* 0x000fe200000e0000 */
[----:B------:R-:W-:Y:S01]  /*4760*/  @!P1 IMAD.X R0, RZ, RZ, R13, P0 ;  /* 0x000000ffff009224 */ /* 0x000fe200000e060d */
[----:B------:R-:W-:Y:S01]  /*4770*/  @!UP0 USHF.L.U32 UR10, UR45, 0x6, URZ ;  /* 0x000000062d0a8899 */ /* 0x000fe200080006ff */
[----:B------:R-:W-:Y:S01]  /*4780*/  ISETP.NE.AND P0, PT, R10, 0x2, PT ;  /* 0x000000020a00780c */ /* 0x000fe20003f05270 */
[----:B------:R-:W-:Y:S02]  /*4790*/  @!UP0 USHF.L.U32 UR11, UR46, 0x6, URZ ;  /* 0x000000062e0b8899 */ /* 0x000fe400080006ff */
[----:B------:R-:W-:Y:S01]  /*47a0*/  @!P1 R2UR UR4, R0 ;  /* 0x00000000000492ca */ /* 0x000fe200000e0000 */
[----:B------:R-:W-:Y:S01]  /*47b0*/  @!UP0 UIADD3 UR8, UPT, UPT, UR17, 0x200, URZ ;  /* 0x0000020011088890 */ /* 0x000fe2000fffe0ff */
[----:B------:R-:W-:Y:S01]  /*47c0*/  SEL R0, RZ, 0x1, P0 ;  /* 0x00000001ff007807 */ /* 0x000fe20000000000 */
[----:B------:R-:W-:Y:S01]  /*47d0*/  @!UP0 UIADD3 UR9, UPT, UPT, UR17, 0x40, URZ ;  /* 0x0000004011098890 */ /* 0x000fe2000fffe0ff */
[----:B------:R-:W-:Y:S01]  /*47e0*/  SEL R10, R10, RZ, P0 ;  /* 0x000000ff0a0a7207 */ /* 0x000fe20000000000 */
[----:B------:R-:W-:Y:S01]  /*47f0*/  VOTEU.ALL UP0, P1 ;  /* 0x0000000000ff7886 */ /* 0x000fe20000800000 */
[----:B------:R-:W-:Y:S01]  /*4800*/  LOP3.LUT R9, R9, R0, RZ, 0x3c, !PT ;  /* 0x0000000009097212 */ /* 0x000fe200078e3cff */
[----:B------:R-:W-:Y:S01]  /*4810*/  IMAD.U32 R2, RZ, RZ, UR5 ;  /* 0x00000005ff027e24 */ /* 0x000fe2000f8e00ff */
[----:B------:R-:W-:Y:S02]  /*4820*/  UIADD3 UR45, UPT, UPT, UR7, UR57, URZ ;  /* 0x00000039072d7290 */ /* 0x000fe4000fffe0ff */
[----:B------:R-:W-:Y:S03]  /*4830*/  UIADD3 UR46, UPT, UPT, UR13, UR60, URZ ;  /* 0x0000003c0d2e7290 */ /* 0x000fe6000fffe0ff */
[----:B------:R-:W-:Y:S01]  /*4840*/  IMAD.U32 R3, RZ, RZ, UR4 ;  /* 0x00000004ff037e24 */ /* 0x000fe2000f8e00ff */
[----:B------:R-:W-:Y:S04]  /*4850*/  @!P1 R2UR UR4, R2 ;  /* 0x00000000020492ca */ /* 0x000fe800000e0000 */
[----:B------:R-:W-:Y:S11]  /*4860*/  @!P1 R2UR UR5, R3 ;  /* 0x00000000030592ca */ /* 0x000ff600000e0000 */
[----:B------:R-:W-:Y:S02]  /*4870*/  @!UPT UIADD3 URZ, UPT, UPT, URZ, URZ, URZ ;  /* 0x000000fffffff290 */ /* 0x000fe4000fffe0ff */
[----:B------:R2:W-:Y:S01]  /*4880*/  @!UP0 UTMALDG.3D [UR8], [UR4], desc[UR18] ;  /* 0x00001208040085b4 */ /* 0x0005e20008011000 */
[----:B------:R2:W-:Y:S01]  /*4890*/  @!P1 SYNCS.ARRIVE.TRANS64.RED.A0TR RZ, [UR17+0x40], R8 ;  /* 0x00004008ffff99a7 */ /* 0x0005e20008300411 */
[----:B------:R-:W-:Y:S01]  /*48a0*/  SYNCS.ARRIVE.TRANS64.RED.A1T0 RZ, [UR48], RZ ;  /* 0x000000ffffff79a7 */ /* 0x000fe20008100430 */
[----:B------:R-:W-:Y:S05]  /*48b0*/  BRA.U UP2, `(.L_x_82) ;  /* 0xfffffff502747547 */ /* 0x000fea000b83ffff */
[----:B------:R-:W-:Y:S07]  /*48c0*/  MOV R0, UR17 ;  /* 0x0000001100007c02 */ /* 0x000fee0008000f00 */
.L_x_83:
[----:B---3--:R-:W-:-:S04]  /*48d0*/  SHF.L.U32 R2, R11, 0x1f, RZ ;  /* 0x0000001f0b027819 */ /* 0x008fc800000006ff */
[----:B------:R3:W4:Y:S03]  /*48e0*/  SYNCS.PHASECHK.TRANS64.TRYWAIT P0, [R0+URZ+0x48], R2 ;  /* 0x00004802000075a7 */ /* 0x00072600080011ff */
[----:B----4-:R-:W-:Y:S05]  /*48f0*/  @!P0 NANOSLEEP.SYNCS 0x989680 ;  /* 0x009896800000895d */ /* 0x010fea0003900000 */
[----:B------:R-:W4:Y:S02]  /*4900*/  @!P0 SYNCS.PHASECHK.TRANS64 P0, [R0+URZ+0x48], R2 ;  /* 0x00004802000085a7 */ /* 0x000f2400080010ff */
[----:B-12-4-:R-:W-:Y:S05]  /*4910*/  @P0 EXIT ;  /* 0x000000000000094d */ /* 0x016fea0003800000 */
[----:B------:R-:W-:Y:S05]  /*4920*/  BRA `(.L_x_83) ;  /* 0xfffffffc00e87947 */ /* 0x000fea000383ffff */
.L_x_74:
[----:B------:R-:W-:-:S06]  /*4930*/  UISETP.GE.AND UP0, UPT, UR18, 0x4, UPT ;  /* 0x000000041200788c */ /* 0x000fcc000bf06270 */
[----:B------:R-:W-:-:S13]  /*4940*/  PLOP3.LUT P0, PT, PT, PT, UP0, 0x80, 0x8 ;  /* 0x000000000008781c */ /* 0x000fda0003f0f008 */
[----:B-1----:R-:W-:Y:S05]  /*4950*/  @!P0 EXIT ;  /* 0x000000000000894d */ /* 0x002fea0003800000 */
[----:B------:R-:W-:Y:S01]  /*4960*/  BAR.SYNC.DEFER_BLOCKING 0x6, 0xa0 ;  /* 0x0182800000007b1d */ /* 0x000fe20000010000 */
[C---:B------:R-:W-:Y:S01]  /*4970*/  IMAD.SHL.U32 R7, R69.reuse, 0x40, RZ ;  /* 0x0000004045077824 */ /* 0x040fe200078e00ff */
[----:B------:R-:W-:Y:S01]  /*4980*/  CS2R R84, SRZ ;  /* 0x0000000000547805 */ /* 0x000fe2000001ff00 */
[C---:B------:R-:W-:Y:S01]  /*4990*/  IMAD.SHL.U32 R4, R69.reuse, 0x20, RZ ;  /* 0x0000002045047824 */ /* 0x040fe200078e00ff */
[----:B------:R-:W-:Y:S01]  /*49a0*/  CS2R R82, SRZ ;  /* 0x0000000000527805 */ /* 0x000fe2000001ff00 */
[----:B------:R-:W-:Y:S01]  /*49b0*/  IMAD.SHL.U32 R5, R69, 0x8, RZ ;  /* 0x0000000845057824 */ /* 0x000fe200078e00ff */
[----:B------:R-:W-:Y:S01]  /*49c0*/  UMOV UR44, 0x400 ;  /* 0x00000400002c7882 */ /* 0x000fe20000000000 */
[----:B------:R-:W-:Y:S01]  /*49d0*/  LOP3.LUT R6, R7, 0x180, RZ, 0xc0, !PT ;  /* 0x0000018007067812 */ /* 0x000fe200078ec0ff */
[----:B------:R-:W-:Y:S01]  /*49e0*/  ULEA UR44, UR48, UR44, 0x18 ;  /* 0x0000002c302c7291 */ /* 0x000fe2000f8ec0ff */
[----:B------:R-:W-:Y:S01]  /*49f0*/  LOP3.LUT R4, R4, 0xc00, RZ, 0xc0, !PT ;  /* 0x00000c0004047812 */ /* 0x000fe200078ec0ff */
[----:B------:R-:W1:Y:S01]  /*4a00*/  LDC.64 R74, c[0x0][0x888] ;  /* 0x00022200ff4a7b82 */ /* 0x000e620000000a00 */
[----:B------:R-:W-:Y:S01]  /*4a10*/  LOP3.LUT R5, R6, 0x30, R5, 0xf8, !PT ;  /* 0x0000003006057812 */ /* 0x000fe200078ef805 */
[C---:B------:R-:W-:Y:S01]  /*4a20*/  IMAD.SHL.U32 R6, R69.reuse, 0x2, RZ ;  /* 0x0000000245067824 */ /* 0x040fe200078e00ff */
[--C-:B------:R-:W-:Y:S01]  /*4a30*/  LOP3.LUT R4, R4, 0x40, R7.reuse, 0xf8, !PT ;  /* 0x0000004004047812 */ /* 0x100fe200078ef807 */
[C---:B------:R-:W-:Y:S01]  /*4a40*/  IMAD.U32 R37, R69.reuse, 0x10000, RZ ;  /* 0x0001000045257824 */ /* 0x040fe200078e00ff */
[----:B------:R-:W-:Y:S01]  /*4a50*/  UIADD3 UR4, UPT, UPT, UR44, 0x1200, URZ ;  /* 0x000012002c047890 */ /* 0x000fe2000fffe0ff */
[----:B------:R-:W-:Y:S01]  /*4a60*/  IMAD.SHL.U32 R78, R69, 0x10, RZ ;  /* 0x00000010454e7824 */ /* 0x000fe200078e00ff */
[----:B------:R-:W-:Y:S01]  /*4a70*/  LOP3.LUT R5, R5, 0x20, R6, 0x78, !PT ;  /* 0x0000002005057812 */ /* 0x000fe200078e7806 */
[----:B------:R-:W2:Y:S01]  /*4a80*/  LDC.64 R76, c[0x0][0x890] ;  /* 0x00022400ff4c7b82 */ /* 0x000ea20000000a00 */
[----:B------:R-:W-:Y:S01]  /*4a90*/  LOP3.LUT R4, R4, 0x200, R7, 0xf8, !PT ;  /* 0x0000020004047812 */ /* 0x000fe200078ef807 */
[----:B------:R-:W-:Y:S01]  /*4aa0*/  IMAD.MOV.U32 R36, RZ, RZ, RZ ;  /* 0x000000ffff247224 */ /* 0x000fe200078e00ff */
[----:B------:R-:W-:Y:S01]  /*4ab0*/  LOP3.LUT R37, R37, 0x600000, RZ, 0xc0, !PT ;  /* 0x0060000025257812 */ /* 0x000fe200078ec0ff */
[----:B------:R-:W-:Y:S01]  /*4ac0*/  IMAD.U32 R86, RZ, RZ, UR4 ;  /* 0x00000004ff567e24 */ /* 0x000fe2000f8e00ff */
[----:B------:R-:W-:Y:S01]  /*4ad0*/  LOP3.LUT R79, R4, R5, RZ, 0xfc, !PT ;  /* 0x00000005044f7212 */ /* 0x000fe200078efcff */
[----:B------:R-:W3:Y:S01]  /*4ae0*/  LDS R0, [UR44+0x110] ;  /* 0x0001102cff007984 */ /* 0x000ee20008000800 */
[----:B------:R-:W-:Y:S01]  /*4af0*/  LOP3.LUT R78, R78, 0x20, RZ, 0xc0, !PT ;  /* 0x000000204e4e7812 */ /* 0x000fe200078ec0ff */
[----:B------:R-:W4:Y:S01]  /*4b00*/  LDC.64 R72, c[0x0][0x8b0] ;  /* 0x00022c00ff487b82 */ /* 0x000f220000000a00 */
[----:B------:R-:W1:Y:S01]  /*4b10*/  LDCU UR50, c[0x0][0x370] ;  /* 0x00006e00ff3277ac */ /* 0x000e620008000800 */
[----:B------:R-:W-:Y:S01]  /*4b20*/  VIADD R4, R79, UR44 ;  /* 0x0000002c4f047c36 */ /* 0x000fe20008000000 */
[----:B------:R-:W1:Y:S04]  /*4b30*/  LDCU.64 UR62, c[0x0][0x348] ;  /* 0x00006900ff3e77ac */ /* 0x000e680008000a00 */
[----:B------:R-:W-:Y:S01]  /*4b40*/  IADD3 R78, PT, PT, -R78, 0x200, R4 ;  /* 0x000002004e4e7810 */ /* 0x000fe20007ffe104 */
[----:B------:R-:W1:Y:S01]  /*4b50*/  LDC.64 R70, c[0x0][0x8a8] ;  /* 0x00022a00ff467b82 */ /* 0x000e620000000a00 */
[----:B------:R-:W1:Y:S01]  /*4b60*/  LDCU UR43, c[0x0][0xb0c] ;  /* 0x00016180ff2b77ac */ /* 0x000e620008000800 */
[----:B------:R-:W1:Y:S01]  /*4b70*/  LDCU UR39, c[0x0][0xb30] ;  /* 0x00016600ff2777ac */ /* 0x000e620008000800 */
[----:B------:R-:W1:Y:S01]  /*4b80*/  LDCU.64 UR58, c[0x0][0x888] ;  /* 0x00011100ff3a77ac */ /* 0x000e620008000a00 */
[----:B------:R-:W1:Y:S01]  /*4b90*/  LDCU.64 UR40, c[0x0][0xb28] ;  /* 0x00016500ff2877ac */ /* 0x000e620008000a00 */
[----:B------:R-:W1:Y:S01]  /*4ba0*/  LDCU.128 UR52, c[0x0][0xb10] ;  /* 0x00016200ff3477ac */ /* 0x000e620008000c00 */
[----:B------:R-:W1:Y:S01]  /*4bb0*/  LDCU UR49, c[0x0][0x374] ;  /* 0x00006e80ff3177ac */ /* 0x000e620008000800 */
[----:B------:R-:W-:Y:S01]  /*4bc0*/  UIADD3 UR56, UPT, UPT, UR44, 0x200, URZ ;  /* 0x000002002c387890 */ /* 0x000fe2000fffe0ff */
[----:B---3--:R-:W-:-:S11]  /*4bd0*/  IMAD.IADD R37, R0, 0x1, R37 ;  /* 0x0000000100257824 */ /* 0x008fd600078e0225 */
.L_x_101:
[----:B------:R-:W-:Y:S02]  /*4be0*/  LEA R3, R82, UR44, 0x3 ;  /* 0x0000002c52037c11 */ /* 0x000fe4000f8e18ff */
[----:B------:R-:W-:Y:S02]  /*4bf0*/  SHF.L.U32 R0, R84, 0x1f, RZ ;  /* 0x0000001f54007819 */ /* 0x000fe400000006ff */
[----:B-1----:R-:W-:Y:S02]  /*4c00*/  LEA R4, R82, UR44, 0x4 ;  /* 0x0000002c52047c11 */ /* 0x002fe4000f8e20ff */
[----:B------:R-:W3:Y:S02]  /*4c10*/  SYNCS.PHASECHK.TRANS64.TRYWAIT P0, [R3+URZ+0x60], R0 ;  /* 0x00006000030075a7 */ /* 0x000ee400080011ff */
[----:B--23--:R-:W-:Y:S05]  /*4c20*/  @!P0 BRA `(.L_x_84) ;  /* 0x0000002000c08947 */ /* 0x00cfea0003800000 */
.L_x_133:
[----:B------:R-:W1:Y:S01]  /*4c30*/  LDS.128 R4, [R4+0xf0] ;  /* 0x0000f00004047984 */ /* 0x000e620000000c00 */
[----:B------:R-:W-:Y:S01]  /*4c40*/  UISETP.GE.AND UP0, UPT, UR42, 0x1, UPT ;  /* 0x000000012a00788c */ /* 0x000fe2000bf06270 */
[----:B------:R-:W-:Y:S01]  /*4c50*/  @!PT LDS RZ, [RZ] ;  /* 0x00000000fffff984 */ /* 0x000fe20000000800 */
[----:B------:R-:W-:Y:S01]  /*4c60*/  @!PT LDS RZ, [RZ] ;  /* 0x00000000fffff984 */ /* 0x000fe20000000800 */
[----:B------:R-:W-:Y:S01]  /*4c70*/  @!PT LDS RZ, [RZ] ;  /* 0x00000000fffff984 */ /* 0x000fe20000000800 */
[----:B------:R-:W-:Y:S01]  /*4c80*/  @!PT LDS RZ, [RZ] ;  /* 0x00000000fffff984 */ /* 0x000fe20000000800 */
[----:B------:R2:W-:Y:S06]  /*4c90*/  MEMBAR.ALL.CTA ;  /* 0x0000000000007992 */ /* 0x0005ec0000008000 */
[----:B--2---:R-:W2:Y:S01]  /*4ca0*/  FENCE.VIEW.ASYNC.S ;  /* 0x00000000000073c6 */ /* 0x004ea20000000000 */
[----:B-1----:R-:W-:Y:S11]  /*4cb0*/  LOP3.LUT P0, RZ, R6, 0x1, RZ, 0xc0, !PT ;  /* 0x0000000106ff7812 */ /* 0x002ff6000780c0ff */
[----:B------:R-:W-:Y:S02]  /*4cc0*/  @!UPT UIADD3 URZ, UPT, UPT, URZ, URZ, URZ ;  /* 0x000000fffffff290 */ /* 0x000fe4000fffe0ff */
[----:B--2---:R-:W-:Y:S01]  /*4cd0*/  VOTEU.ANY UP1, P0 ;  /* 0x0000000000ff7886 */ /* 0x004fe20000020100 */
[----:B------:R-:W-:Y:S01]  /*4ce0*/  PLOP3.LUT P0, PT, PT, PT, UP1, 0x80, 0x8 ;  /* 0x000000000008781c */ /* 0x000fe20003f0f018 */
[----:B------:R-:W-:Y:S11]  /*4cf0*/  UP2UR UR47, UPR, URZ, 0x2 ;  /* 0x00000002ff2f7883 */ /* 0x000ff60008000000 */
[----:B------:R-:W-:Y:S01]  /*4d00*/  @!UPT UIADD3 URZ, UPT, UPT, URZ, URZ, URZ ;  /* 0x000000fffffff290 */ /* 0x000fe2000fffe0ff */
[----:B---3--:R-:W-:Y:S02]  /*4d10*/  @P0 SHF.R.U32.HI R0, RZ, 0x10, R5 ;  /* 0x00000010ff000819 */ /* 0x008fe40000011605 */
        /* <DEDUP_REMOVED lines=12> */
[----:B------:R-:W2:Y:S01]  /*4de0*/  LDCU UR12, c[0x0][0xb20] ;  /* 0x00016400ff0c77ac */ /* 0x000ea20008000800 */
[----:B------:R-:W-:Y:S02]  /*4df0*/  UIMAD.WIDE.U32 UR4, UR49, UR55, URZ ;  /* 0x00000037310472a5 */ /* 0x000fe4000f8e00ff */
[----:B------:R-:W-:Y:S02]  /*4e00*/  UIMAD.WIDE.U32 UR6, UR50, UR52, URZ ;  /* 0x00000034320672a5 */ /* 0x000fe4000f8e00ff */
[----:B------:R-:W-:Y:S02]  /*4e10*/  UISETP.NE.AND UP0, UPT, UR54, 0x1, UPT ;  /* 0x000000013600788c */ /* 0x000fe4000bf05270 */
[----:B------:R-:W-:Y:S02]  /*4e20*/  UIMAD.WIDE.U32 UR8, UR37, UR55, URZ ;  /* 0x00000037250872a5 */ /* 0x000fe4000f8e00ff */
[----:B------:R-:W-:Y:S02]  /*4e30*/  UIMAD.WIDE.U32 UR10, UR38, UR52, URZ ;  /* 0x00000034260a72a5 */ /* 0x000fe4000f8e00ff */
[----:B------:R-:W-:Y:S02]  /*4e40*/  UISETP.NE.AND UP1, UPT, UR43, 0x1, UPT ;  /* 0x000000012b00788c */ /* 0x000fe4000bf25270 */
[----:B------:R-:W-:Y:S01]  /*4e50*/  UISETP.NE.AND UP2, UPT, UR42, 0x1, UPT ;  /* 0x000000012a00788c */ /* 0x000fe2000bf45270 */
[----:B------:R-:W-:Y:S02]  /*4e60*/  UMOV UR4, UR5 ;  /* 0x0000000500047c82 */ /* 0x000fe40008000000 */
[----:B--2---:R-:W-:Y:S03]  /*4e70*/  USHF.R.U32.HI UR5, URZ, UR12, UR4 ;  /* 0x0000000cff057299 */ /* 0x004fe60008011604 */
[----:B------:R-:W-:Y:S02]  /*4e80*/  UMOV UR4, UR7 ;  /* 0x0000000700047c82 */ /* 0x000fe40008000000 */
[----:B------:R-:W-:Y:S02]  /*4e90*/  USHF.R.U32.HI UR7, URZ, UR53, UR4 ;  /* 0x00000035ff077299 */ /* 0x000fe40008011604 */
[----:B------:R-:W-:Y:S02]  /*4ea0*/  USEL UR4, UR49, UR5, !UP0 ;  /* 0x0000000531047287 */ /* 0x000fe4000c000000 */
[----:B------:R-:W-:Y:S01]  /*4eb0*/  USEL UR7, UR50, UR7, !UP1 ;  /* 0x0000000732077287 */ /* 0x000fe2000c800000 */
[----:B------:R-:W-:Y:S01]  /*4ec0*/  UMOV UR5, UR9 ;  /* 0x0000000900057c82 */ /* 0x000fe20008000000 */
[----:B------:R-:W-:Y:S02]  /*4ed0*/  UIMAD.WIDE.U32 UR8, UR4, UR40, URZ ;  /* 0x00000028040872a5 */ /* 0x000fe4000f8e00ff */
[----:B------:R-:W-:Y:S03]  /*4ee0*/  USHF.R.U32.HI UR6, URZ, UR12, UR5 ;  /* 0x0000000cff067299 */ /* 0x000fe60008011605 */
[----:B------:R-:W-:Y:S01]  /*4ef0*/  UMOV UR5, UR11 ;  /* 0x0000000b00057c82 */ /* 0x000fe20008000000 */
[----:B------:R-:W-:Y:S02]  /*4f00*/  UIMAD.WIDE.U32 UR10, UR7, UR40, URZ ;  /* 0x00000028070a72a5 */ /* 0x000fe4000f8e00ff */
[----:B------:R-:W-:Y:S02]  /*4f10*/  USHF.R.U32.HI UR12, URZ, UR53, UR5 ;  /* 0x00000035ff0c7299 */ /* 0x000fe40008011605 */
[----:B------:R-:W-:Y:S01]  /*4f20*/  USEL UR6, UR37, UR6, !UP0 ;  /* 0x0000000625067287 */ /* 0x000fe2000c000000 */
[----:B------:R-:W-:Y:S02]  /*4f30*/  UMOV UR5, UR9 ;  /* 0x0000000900057c82 */ /* 0x000fe40008000000 */
[----:B------:R-:W-:Y:S01]  /*4f40*/  UMOV UR10, UR11 ;  /* 0x0000000b000a7c82 */ /* 0x000fe20008000000 */
[----:B------:R-:W-:Y:S02]  /*4f50*/  @UP2 USHF.R.U32.HI UR4, URZ, UR41, UR5 ;  /* 0x00000029ff042299 */ /* 0x000fe40008011605 */
[----:B------:R-:W-:Y:S02]  /*4f60*/  @UP2 USHF.R.U32.HI UR7, URZ, UR41, UR10 ;  /* 0x00000029ff072299 */ /* 0x000fe4000801160a */
[----:B------:R-:W-:Y:S02]  /*4f70*/  UIMAD UR4, UR42, UR4, URZ ;  /* 0x000000042a0472a4 */ /* 0x000fe4000f8e02ff */
[----:B------:R-:W-:Y:S02]  /*4f80*/  UIMAD.WIDE.U32 UR10, UR6, UR40, URZ ;  /* 0x00000028060a72a5 */ /* 0x000fe4000f8e00ff */
[----:B------:R-:W-:Y:S02]  /*4f90*/  USEL UR5, UR38, UR12, !UP1 ;  /* 0x0000000c26057287 */ /* 0x000fe4000c800000 */
[----:B------:R-:W-:Y:S02]  /*4fa0*/  UIMAD UR8, UR42, UR7, URZ ;  /* 0x000000072a0872a4 */ /* 0x000fe4000f8e02ff */
[----:B------:R-:W-:Y:S03]  /*4fb0*/  UISETP.GE.AND UP0, UPT, UR6, UR4, UPT ;  /* 0x000000040600728c */ /* 0x000fe6000bf06270 */
[----:B------:R-:W-:Y:S01]  /*4fc0*/  UMOV UR4, UR11 ;  /* 0x0000000b00047c82 */ /* 0x000fe20008000000 */
[----:B------:R-:W-:Y:S02]  /*4fd0*/  UISETP.GE.OR UP0, UPT, UR5, UR8, UP0 ;  /* 0x000000080500728c */ /* 0x000fe40008706670 */
[----:B------:R-:W-:Y:S02]  /*4fe0*/  USHF.R.U32.HI UR4, URZ, UR41, UR4 ;  /* 0x00000029ff047299 */ /* 0x000fe40008011604 */
[----:B------:R-:W-:Y:S02]  /*4ff0*/  UIMAD.WIDE.U32 UR8, UR5, UR40, URZ ;  /* 0x00000028050872a5 */ /* 0x000fe4000f8e00ff */
[----:B------:R-:W-:Y:S02]  /*5000*/  USEL UR11, UR6, UR4, !UP2 ;  /* 0x00000004060b7287 */ /* 0x000fe4000d000000 */
[----:B------:R-:W-:Y:S02]  /*5010*/  UIADD3 UR8, UPT, UPT, -UR5, URZ, URZ ;  /* 0x000000ff05087290 */ /* 0x000fe4000fffe1ff */
[----:B------:R-:W-:Y:S01]  /*5020*/  UIADD3 UR10, UPT, UPT, -UR11, URZ, URZ ;  /* 0x000000ff0b0a7290 */ /* 0x000fe2000fffe1ff */
[----:B------:R-:W-:Y:S01]  /*5030*/  @!UP0 UMOV UR4, UR9 ;  /* 0x0000000900048c82 */ /* 0x000fe20008000000 */
[----:B------:R-:W-:Y:S02]  /*5040*/  UIADD3 UR9, UPT, UPT, -UR6, URZ, URZ ;  /* 0x000000ff06097290 */ /* 0x000fe4000fffe1ff */
[----:B------:R-:W-:Y:S02]  /*5050*/  @!UP0 USHF.R.U32.HI UR4, URZ, UR41, UR4 ;  /* 0x00000029ff048299 */ /* 0x000fe40008011604 */
[----:B------:R-:W-:Y:S02]  /*5060*/  UIMAD UR10, UR42, UR10, UR6 ;  /* 0x0000000a2a0a72a4 */ /* 0x000fe4000f8e0206 */
[----:B------:R-:W-:Y:S04]  /*5070*/  @!UP0 USEL UR4, UR5, UR4, !UP2 ;  /* 0x0000000405048287 */ /* 0x000fe8000d000000 */
[----:B------:R-:W-:Y:S02]  /*5080*/  @!UP0 UIMAD UR10, UR7, UR10, UR4 ;  /* 0x0000000a070a82a4 */ /* 0x000fe4000f8e0204 */
[----:B------:R-:W-:Y:S02]  /*5090*/  @!UP0 UIADD3 UR11, UPT, UPT, UR11, -UR4, URZ ;  /* 0x800000040b0b8290 */ /* 0x000fe4000fffe0ff */
[----:B------:R-:W-:Y:S02]  /*50a0*/  UIMAD UR7, UR43, UR8, UR38 ;  /* 0x000000082b0772a4 */ /* 0x000fe4000f8e0226 */
[----:B------:R-:W-:Y:S02]  /*50b0*/  @!UP0 UIMAD UR6, UR11, UR42, UR5 ;  /* 0x0000002a0b0682a4 */ /* 0x000fe4000f8e0205 */
[----:B------:R-:W-:Y:S01]  /*50c0*/  UIMAD UR4, UR54, UR9, UR37 ;  /* 0x00000009360472a4 */ /* 0x000fe2000f8e0225 */
[----:B------:R-:W-:Y:S02]  /*50d0*/  @!UP0 UMOV UR5, UR10 ;  /* 0x0000000a00058c82 */ /* 0x000fe40008000000 */
[----:B------:R-:W-:Y:S02]  /*50e0*/  UIMAD UR38, UR5, UR43, UR7 ;  /* 0x0000002b052672a4 */ /* 0x000fe4000f8e0207 */
[----:B------:R-:W-:Y:S11]  /*50f0*/  UIMAD UR37, UR6, UR54, UR4 ;  /* 0x00000036062572a4 */ /* 0x000ff6000f8e0204 */
[----:B------:R-:W-:Y:S01]  /*5100*/  @!UPT UIADD3 URZ, UPT, UPT, URZ, URZ, URZ ;  /* 0x000000fffffff290 */ /* 0x000fe2000fffe0ff */
.L_x_85:
[----:B------:R-:W-:Y:S01]  /*5110*/  UISETP.NE.AND UP0, UPT, UR39, 0x1, UPT ;  /* 0x000000012700788c */ /* 0x000fe2000bf05270 */
[----:B------:R-:W-:Y:S10]  /*5120*/  IADD3 R82, PT, PT, R82, 0x1, RZ ;  /* 0x0000000152527810 */ /* 0x000ff40007ffe0ff */
[----:B------:R-:W2:Y:S01]  /*5130*/  @!UP0 LDCU.128 UR12, c[0x0][0xb10] ;  /* 0x00016200ff0c87ac */ /* 0x000ea20008000c00 */
[----:B------:R-:W3:Y:S01]  /*5140*/  @!UP0 LDCU UR5, c[0x0][0xb0c] ;  /* 0x00016180ff0587ac */ /* 0x000ee20008000800 */
[----:B------:R-:W4:Y:S01]  /*5150*/  @!UP0 LDCU UR10, c[0x0][0xb20] ;  /* 0x00016400ff0a87ac */ /* 0x000f220008000800 */
[----:B--2---:R-:W-:Y:S02]  /*5160*/  UIMAD.WIDE.U32 UR8, UR38, UR12, URZ ;  /* 0x0000000c260872a5 */ /* 0x004fe4000f8e00ff */
[----:B------:R-:W-:Y:S02]  /*5170*/  UIMAD.WIDE.U32 UR6, UR37, UR15, URZ ;  /* 0x0000000f250672a5 */ /* 0x000fe4000f8e00ff */
[----:B------:R-:W-:Y:S03]  /*5180*/  @!UP0 UISETP.NE.AND UP1, UPT, UR14, 0x1, UPT ;  /* 0x000000010e00888c */ /* 0x000fe6000bf25270 */
[----:B------:R-:W-:Y:S01]  /*5190*/  @!UP0 UMOV UR4, UR9 ;  /* 0x0000000900048c82 */ /* 0x000fe20008000000 */
[----:B---3--:R-:W-:Y:S02]  /*51a0*/  @!UP0 UISETP.NE.AND UP2, UPT, UR5, 0x1, UPT ;  /* 0x000000010500888c */ /* 0x008fe4000bf45270 */
[----:B------:R-:W-:Y:S01]  /*51b0*/  @!UP0 USHF.R.U32.HI UR4, URZ, UR13, UR4 ;  /* 0x0000000dff048299 */ /* 0x000fe20008011604 */
[----:B------:R-:W-:Y:S02]  /*51c0*/  @!UP0 UMOV UR6, UR7 ;  /* 0x0000000700068c82 */ /* 0x000fe40008000000 */
[----:B----4-:R-:W-:Y:S02]  /*51d0*/  @!UP0 USHF.R.U32.HI UR6, URZ, UR10, UR6 ;  /* 0x0000000aff068299 */ /* 0x010fe40008011606 */
[----:B------:R-:W-:Y:S02]  /*51e0*/  @!UP0 USEL UR7, UR38, UR4, !UP2 ;  /* 0x0000000426078287 */ /* 0x000fe4000d000000 */
[----:B------:R-:W-:Y:S04]  /*51f0*/  @!UP0 USEL UR6, UR37, UR6, !UP1 ;  /* 0x0000000625068287 */ /* 0x000fe8000c800000 */
[----:B------:R-:W-:Y:S02]  /*5200*/  @!UP0 UIADD3 UR4, UPT, UPT, -UR7, UR6, URZ ;  /* 0x0000000607048290 */ /* 0x000fe4000fffe1ff */
[----:B------:R-:W-:Y:S02]  /*5210*/  @!UP0 UIADD3 UR6, UPT, UPT, UR7, -UR6, URZ ;  /* 0x8000000607068290 */ /* 0x000fe4000fffe0ff */
[----:B------:R-:W-:Y:S02]  /*5220*/  @!UP0 UIMAD UR38, UR4, UR5, UR38 ;  /* 0x00000005042682a4 */ /* 0x000fe4000f8e0226 */
[----:B------:R-:W-:Y:S02]  /*5230*/  @!UP0 UIMAD UR37, UR6, UR14, UR37 ;  /* 0x0000000e062582a4 */ /* 0x000fe4000f8e0225 */
[----:B------:R-:W-:Y:S09]  /*5240*/  ULOP3.LUT UP0, URZ, UR56, 0x1b0, URZ, 0xc0, !UPT ;  /* 0x000001b038ff7892 */ /* 0x000ff2000f80c0ff */
[----:B------:R-:W-:Y:S05]  /*5250*/  BRA.U !UP0, `(.L_x_86) ;  /* 0x0000000108407547 */ /* 0x000fea000b800000 */
[----:B------:R-:W2:Y:S01]  /*5260*/  LDCU.64 UR8, c[0x4][0x80] ;  /* 0x01001000ff0877ac */ /* 0x000ea20008000a00 */
[----:B------:R-:W-:Y:S01]  /*5270*/  MOV R3, 0x0 ;  /* 0x0000000000037802 */ /* 0x000fe20000000f00 */
[----:B------:R-:W-:Y:S02]  /*5280*/  HFMA2 R12, -RZ, RZ, 0, 5.9604644775390625e-08 ;  /* 0x00000001ff0c7431 */ /* 0x000fe400000001ff */
[----:B------:R-:W-:Y:S02]  /*5290*/  IMAD.MOV.U32 R8, RZ, RZ, 0x70 ;  /* 0x00000070ff087424 */ /* 0x000fe400078e00ff */
[----:B------:R-:W-:Y:S01]  /*52a0*/  IMAD.MOV.U32 R13, RZ, RZ, RZ ;  /* 0x000000ffff0d7224 */ /* 0x000fe200078e00ff */
[----:B------:R-:W3:Y:S01]  /*52b0*/  LDCU.64 UR6, c[0x4][0x88] ;  /* 0x01001100ff0677ac */ /* 0x000ee20008000a00 */
[----:B------:R-:W4:Y:S01]  /*52c0*/  LDC.64 R2, c[0x4][R3] ;  /* 0x0100000003027b82 */ /* 0x000f220000000a00 */
[----:B------:R-:W1:Y:S01]  /*52d0*/  LDCU.64 UR4, c[0x4][0x8] ;  /* 0x01000100ff0477ac */ /* 0x000e620008000a00 */
[----:B--2---:R-:W-:Y:S01]  /*52e0*/  MOV R5, UR9 ;  /* 0x0000000900057c02 */ /* 0x004fe20008000f00 */
[----:B------:R-:W-:Y:S01]  /*52f0*/  IMAD.U32 R4, RZ, RZ, UR8 ;  /* 0x00000008ff047e24 */ /* 0x000fe2000f8e00ff */
[----:B---3--:R-:W-:Y:S01]  /*5300*/  MOV R7, UR7 ;  /* 0x0000000700077c02 */ /* 0x008fe20008000f00 */
[----:B------:R-:W-:Y:S01]  /*5310*/  IMAD.U32 R6, RZ, RZ, UR6 ;  /* 0x00000006ff067e24 */ /* 0x000fe2000f8e00ff */
[----:B-1----:R-:W-:Y:S01]  /*5320*/  MOV R11, UR5 ;  /* 0x00000005000b7c02 */ /* 0x002fe20008000f00 */
[----:B------:R-:W-:Y:S02]  /*5330*/  IMAD.U32 R10, RZ, RZ, UR4 ;  /* 0x00000004ff0a7e24 */ /* 0x000fe4000f8e00ff */
[----:B------:R-:W-:Y:S07]  /*5340*/  LEPC R20, `(.L_x_86) ;  /* 0x000000001014794e */ /* 0x000fee0000000000 */
[----:B----45:R-:W-:Y:S05]  /*5350*/  CALL.ABS.NOINC R2 ;  /* 0x0000000002007343 */ /* 0x030fea0003c00000 */
.L_x_86:
[----:B------:R-:W-:Y:S01]  /*5360*/  LOP3.LUT P0, RZ, R86, 0x1b0, RZ, 0xc0, !PT ;  /* 0x000001b056ff7812 */ /* 0x000fe2000780c0ff */
[----:B------:R-:W-:Y:S11]  /*5370*/  BSSY.RECONVERGENT B6, `(.L_x_87) ;  /* 0x0000013000067945 */ /* 0x000ff60003800200 */
[----:B------:R-:W-:Y:S01]  /*5380*/  @!UPT UIADD3 URZ, UPT, UPT, URZ, URZ, URZ ;  /* 0x000000fffffff290 */ /* 0x000fe2000fffe0ff */
[----:B------:R-:W-:Y:S05]  /*5390*/  @!P0 BRA `(.L_x_88) ;  /* 0x0000000000408947 */ /* 0x000fea0003800000 */
        /* <DEDUP_REMOVED lines=16> */
.L_x_88:
[----:B------:R-:W-:Y:S05]  /*54a0*/  BSYNC.RECONVERGENT B6 ;  /* 0x0000000000067941 */ /* 0x000fea0003800200 */
.L_x_87:
[----:B------:R-:W-:Y:S01]  /*54b0*/  ISETP.NE.U32.AND P3, PT, R76, RZ, PT ;  /* 0x000000ff4c00720c */ /* 0x000fe20003f65070 */
[----:B------:R-:W-:Y:S01]  /*54c0*/  UISETP.NE.AND UP1, UPT, UR61, URZ, UPT ;  /* 0x000000ff3d00728c */ /* 0x000fe2000bf25270 */
[----:B------:R-:W-:Y:S02]  /*54d0*/  ISETP.NE.U32.AND P4, PT, R72, RZ, PT ;  /* 0x000000ff4800720c */ /* 0x000fe40003f85070 */
[----:B------:R-:W-:Y:S02]  /*54e0*/  ISETP.NE.AND.EX P3, PT, R77, RZ, PT, P3 ;  /* 0x000000ff4d00720c */ /* 0x000fe40003f65330 */
[----:B------:R-:W-:Y:S02]  /*54f0*/  PLOP3.LUT P1, PT, PT, PT, PT, 0x8, 0x80 ;  /* 0x000000000080781c */ /* 0x000fe40003f2e170 */
[----:B------:R-:W-:Y:S02]  /*5500*/  PLOP3.LUT P0, PT, PT, PT, UP1, 0x80, 0x8 ;  /* 0x000000000008781c */ /* 0x000fe40003f0f018 */
[----:B------:R-:W-:Y:S02]  /*5510*/  ISETP.NE.AND.EX P4, PT, R73, RZ, PT, P4 ;  /* 0x000000ff4900720c */ /* 0x000fe40003f85340 */
[----:B------:R-:W2:Y:S09]  /*5520*/  @UP1 LDCU.64 UR4, c[0x0][0x888] ;  /* 0x00011100ff0417ac */ /* 0x000eb20008000a00 */
[----:B------:R-:W-:Y:S01]  /*5530*/  @P0 PLOP3.LUT P1, PT, P3, PT, PT, 0x80, 0x8 ;  /* 0x000000000008081c */ /* 0x000fe20001f2f070 */
[----:B--2---:R-:W-:Y:S04]  /*5540*/  @UP1 UISETP.NE.U32.AND UP0, UPT, UR4, URZ, UPT ;  /* 0x000000ff0400128c */ /* 0x004fe8000bf05070 */
[----:B------:R-:W-:Y:S04]  /*5550*/  @UP1 UISETP.NE.AND.EX UP0, UPT, UR5, URZ, UPT, UP0 ;  /* 0x000000ff0500128c */ /* 0x000fe8000bf05300 */
[----:B------:R-:W-:Y:S01]  /*5560*/  @UP1 USEL UR4, URZ, 0xffffffff, UP0 ;  /* 0xffffffffff041887 */ /* 0x000fe20008000000 */
[----:B------:R-:W-:Y:S11]  /*5570*/  @!P3 BRA `(.L_x_89) ;  /* 0x000000000030b947 */ /* 0x000ff60003800000 */
[----:B------:R-:W-:Y:S01]  /*5580*/  ISETP.NE.U32.AND P2, PT, R74, RZ, PT ;  /* 0x000000ff4a00720c */ /* 0x000fe20003f45070 */
[----:B------:R-:W2:Y:S01]  /*5590*/  LDCU.64 UR6, c[0x0][0x358] ;  /* 0x00006b00ff0677ac */ /* 0x000ea20008000a00 */
[----:B------:R-:W-:Y:S02]  /*55a0*/  IMAD.MOV.U32 R80, RZ, RZ, 0x1 ;  /* 0x00000001ff507424 */ /* 0x000fe400078e00ff */
[----:B------:R-:W-:Y:S11]  /*55b0*/  ISETP.NE.AND.EX P2, PT, R75, RZ, PT, P2 ;  /* 0x000000ff4b00720c */ /* 0x000ff60003f45320 */
[----:B------:R-:W-:Y:S02]  /*55c0*/  @!UPT UIADD3 URZ, UPT, UPT, URZ, URZ, URZ ;  /* 0x000000fffffff290 */ /* 0x000fe4000fffe0ff */
[----:B------:R-:W3:Y:S01]  /*55d0*/  @P2 LDC.64 R2, c[0x0][0x888] ;  /* 0x00022200ff022b82 */ /* 0x000ee20000000a00 */
[----:B-1----:R-:W-:Y:S04]  /*55e0*/  @P2 IMAD R0, R76, UR36, RZ ;  /* 0x000000244c002c24 */ /* 0x002fe8000f8e02ff */
[----:B---3--:R-:W-:Y:S04]  /*55f0*/  @P2 IMAD.WIDE R2, R0, 0x4, R2 ;  /* 0x0000000400022825 */ /* 0x008fe800078e0202 */
[----:B------:R-:W-:Y:S01]  /*5600*/  HFMA2 R0, -RZ, RZ, 0, 5.9604644775390625e-08 ;  /* 0x00000001ff007431 */ /* 0x000fe200000001ff */
[----:B--2--5:R2:W5:Y:S04]  /*5610*/  @P2 LDG.E R39, desc[UR6][R2.64] ;  /* 0x0000000602272981 */ /* 0x024568000c1e1900 */
[----:B------:R-:W-:Y:S01]  /*5620*/  @!P2 PRMT R80, R0, 0x7610, R80 ;  /* 0x000076100050a816 */ /* 0x000fe20000000050 */
[----:B--2---:R-:W3:Y:S06]  /*5630*/  @!P2 LDC R39, c[0x0][0x880] ;  /* 0x00022000ff27ab82 */ /* 0x004eec0000000800 */
.L_x_89:
[----:B------:R-:W-:Y:S05]  /*5640*/  @!P4 BRA `(.L_x_90) ;  /* 0x000000000024c947 */ /* 0x000fea0003800000 */
[----:B------:R-:W-:Y:S01]  /*5650*/  ISETP.NE.U32.AND P2, PT, R70, RZ, PT ;  /* 0x000000ff4600720c */ /* 0x000fe20003f45070 */
[----:B------:R-:W2:Y:S03]  /*5660*/  LDCU.64 UR6, c[0x0][0x358] ;  /* 0x00006b00ff0677ac */ /* 0x000ea60008000a00 */
[----:B------:R-:W-:Y:S11]  /*5670*/  ISETP.NE.AND.EX P2, PT, R71, RZ, PT, P2 ;  /* 0x000000ff4700720c */ /* 0x000ff60003f45320 */
[----:B------:R-:W-:Y:S02]  /*5680*/  @!UPT UIADD3 URZ, UPT, UPT, URZ, URZ, URZ ;  /* 0x000000fffffff290 */ /* 0x000fe4000fffe0ff */
[----:B------:R-:W4:Y:S01]  /*5690*/  @P2 LDC.64 R2, c[0x0][0x8a8] ;  /* 0x00022a00ff022b82 */ /* 0x000f220000000a00 */
[----:B-1----:R-:W-:Y:S04]  /*56a0*/  @P2 IMAD R0, R72, UR36, RZ ;  /* 0x0000002448002c24 */ /* 0x002fe8000f8e02ff */
[----:B----4-:R-:W-:Y:S05]  /*56b0*/  @P2 IMAD.WIDE R2, R0, 0x4, R2 ;  /* 0x0000000400022825 */ /* 0x010fea00078e0202 */
[----:B--2--5:R2:W5:Y:S02]  /*56c0*/  @P2 LDG.E R38, desc[UR6][R2.64] ;  /* 0x0000000602262981 */ /* 0x024564000c1e1900 */
[----:B--2---:R-:W4:Y:S02]  /*56d0*/  @!P2 LDC R38, c[0x0][0x8a0] ;  /* 0x00022800ff26ab82 */ /* 0x004f240000000800 */
.L_x_90:
[----:B---3-5:R-:W-:Y:S01]  /*56e0*/  @P0 ISETP.NE.AND P4, PT, R39, RZ, PT ;  /* 0x000000ff2700020c */ /* 0x028fe20003f85270 */
[----:B-1----:R-:W-:Y:S01]  /*56f0*/  IMAD.U32 R0, RZ, RZ, UR4 ;  /* 0x00000004ff007e24 */ /* 0x002fe2000f8e00ff */
[----:B------:R-:W-:Y:S01]  /*5700*/  @P0 LOP3.LUT P2, RZ, R80, 0xff, RZ, 0xc0, !PT ;  /* 0x000000ff50ff0812 */ /* 0x000fe2000784c0ff */
[----:B------:R-:W-:Y:S01]  /*5710*/  BSSY B1, `(.L_x_91) ;  /* 0x0000039000017945 */ /* 0x000fe20003800000 */
[----:B------:R-:W-:Y:S02]  /*5720*/  @P0 SEL R2, RZ, 0xffffffff, P4 ;  /* 0xffffffffff020807 */ /* 0x000fe40002000000 */
[----:B------:R-:W-:Y:S02]  /*5730*/  CS2R R46, SRZ ;  /* 0x00000000002e7805 */ /* 0x000fe4000001ff00 */
[----:B------:R-:W-:Y:S02]  /*5740*/  LEA R16, R36, UR44, 0x3 ;  /* 0x0000002c24107c11 */ /* 0x000fe4000f8e18ff */
[----:B------:R-:W-:Y:S02]  /*5750*/  CS2R R44, SRZ ;  /* 0x00000000002c7805 */ /* 0x000fe4000001ff00 */
[----:B------:R-:W-:Y:S02]  /*5760*/  @P1 SEL R2, R0, R2, !P2 ;  /* 0x0000000200021207 */ /* 0x000fe40005000000 */
[----:B------:R-:W-:Y:S02]  /*5770*/  CS2R R42, SRZ ;  /* 0x00000000002a7805 */ /* 0x000fe4000001ff00 */
[----:B------:R-:W-:Y:S02]  /*5780*/  SHF.L.U32 R3, R85, 0x1f, RZ ;  /* 0x0000001f55037819 */ /* 0x000fe400000006ff */
[----:B------:R-:W-:Y:S02]  /*5790*/  CS2R R40, SRZ ;  /* 0x0000000000287805 */ /* 0x000fe4000001ff00 */
[----:B------:R-:W-:Y:S02]  /*57a0*/  @P0 LOP3.LUT R2, R2, 0x1, RZ, 0xc0, !PT ;  /* 0x0000000102020812 */ /* 0x000fe400078ec0ff */
[----:B------:R-:W-:Y:S02]  /*57b0*/  PLOP3.LUT P5, PT, PT, PT, PT, 0x8, 0x80 ;  /* 0x000000000080781c */ /* 0x000fe40003fae170 */
[----:B------:R-:W-:Y:S02]  /*57c0*/  ISETP.NE.U32.OR P1, PT, R2, 0x1, !P0 ;  /* 0x000000010200780c */ /* 0x000fe40004725470 */
[----:B------:R-:W-:Y:S11]  /*57d0*/  LEA.HI R2, R36, R36, RZ, 0x1 ;  /* 0x0000002424027211 */ /* 0x000ff600078f08ff */
[----:B------:R-:W-:Y:S04]  /*57e0*/  @P1 SHF.L.U32 R0, R83, 0x1f, RZ ;  /* 0x0000001f53001819 */ /* 0x000fe800000006ff */
[----:B------:R1:W2:Y:S01]  /*57f0*/  @P1 SYNCS.PHASECHK.TRANS64.TRYWAIT P0, [UR44+0x40], R0 ;  /* 0x00004000ff0015a7 */ /* 0x0002a2000800112c */
[----:B------:R3:W3:Y:S01]  /*5800*/  SYNCS.PHASECHK.TRANS64.TRYWAIT P4, [R16+URZ+0x80], R3 ;  /* 0x00008003100075a7 */ /* 0x0006e200080811ff */
[C---:B-1----:R-:W-:Y:S01]  /*5810*/  IMAD.SHL.U32 R0, R2.reuse, 0x20, RZ ;  /* 0x0000002002007824 */ /* 0x042fe200078e00ff */
[----:B------:R-:W-:Y:S04]  /*5820*/  LOP3.LUT R2, R2, 0xffe, RZ, 0xc0, !PT ;  /* 0x00000ffe02027812 */ /* 0x000fe800078ec0ff */
[----:B------:R-:W-:Y:S01]  /*5830*/  LOP3.LUT R0, R0, 0xffffffc0, RZ, 0xc0, !PT ;  /* 0xffffffc000007812 */ /* 0x000fe200078ec0ff */
[----:B------:R-:W-:Y:S04]  /*5840*/  IMAD.IADD R2, R36, 0x1, -R2 ;  /* 0x0000000124027824 */ /* 0x000fe800078e0a02 */
[----:B------:R-:W-:Y:S04]  /*5850*/  IMAD.IADD R0, R37, 0x1, R0 ;  /* 0x0000000125007824 */ /* 0x000fe800078e0200 */
[----:B------:R-:W-:Y:S01]  /*5860*/  IMAD R2, R2, 0x100000, R0 ;  /* 0x0010000002027824 */ /* 0x000fe200078e0200 */
[----:B--2---:R-:W-:Y:S01]  /*5870*/  @P1 PLOP3.LUT P5, PT, P0, PT, PT, 0x8, 0x80 ;  /* 0x000000000080181c */ /* 0x004fe200007ae170 */
[----:B------:R-:W-:Y:S01]  /*5880*/  @!UPT UIADD3 URZ, UPT, UPT, URZ, URZ, URZ ;  /* 0x000000fffffff290 */ /* 0x000fe2000fffe0ff */
[----:B---3--:R-:W-:Y:S11]  /*5890*/  @!P1 BRA `(.L_x_92) ;  /* 0x0000000000809947 */ /* 0x008ff60003800000 */
[----:B------:R-:W-:Y:S01]  /*58a0*/  ISETP.NE.U32.AND P0, PT, RZ, UR58, PT ;  /* 0x0000003aff007c0c */ /* 0x000fe2000bf05070 */
[----:B------:R-:W-:Y:S01]  /*58b0*/  BSSY B0, `(.L_x_93) ;  /* 0x0000012000007945 */ /* 0x000fe20003800000 */
[----:B------:R-:W-:Y:S02]  /*58c0*/  ISETP.NE.AND P2, PT, R39, RZ, PT ;  /* 0x000000ff2700720c */ /* 0x000fe40003f45270 */
[----:B------:R-:W-:Y:S02]  /*58d0*/  CS2R R42, SRZ ;  /* 0x00000000002a7805 */ /* 0x000fe4000001ff00 */
[----:B------:R-:W-:Y:S02]  /*58e0*/  ISETP.NE.AND.EX P0, PT, RZ, UR59, PT, P0 ;  /* 0x0000003bff007c0c */ /* 0x000fe4000bf05300 */
[----:B------:R-:W-:Y:S02]  /*58f0*/  CS2R R40, SRZ ;  /* 0x0000000000287805 */ /* 0x000fe4000001ff00 */
[----:B------:R-:W-:Y:S02]  /*5900*/  LOP3.LUT P1, RZ, R80, 0xff, RZ, 0xc0, !PT ;  /* 0x000000ff50ff7812 */ /* 0x000fe4000782c0ff */
[----:B------:R-:W-:Y:S02]  /*5910*/  CS2R R46, SRZ ;  /* 0x00000000002e7805 */ /* 0x000fe4000001ff00 */
[----:B------:R-:W-:Y:S02]  /*5920*/  SEL R0, RZ, 0xffffffff, P2 ;  /* 0xffffffffff007807 */ /* 0x000fe40001000000 */
[----:B------:R-:W-:Y:S02]  /*5930*/  CS2R R44, SRZ ;  /* 0x00000000002c7805 */ /* 0x000fe4000001ff00 */
[----:B------:R-:W-:Y:S04]  /*5940*/  SEL R4, RZ, 0xffffffff, P0 ;  /* 0xffffffffff047807 */ /* 0x000fe80000000000 */
[----:B------:R-:W-:Y:S04]  /*5950*/  @P3 SEL R0, R4, R0, !P1 ;  /* 0x0000000004003207 */ /* 0x000fe80004800000 */
[----:B------:R-:W-:Y:S04]  /*5960*/  LOP3.LUT R0, R0, 0x1, RZ, 0xc0, !PT ;  /* 0x0000000100007812 */ /* 0x000fe800078ec0ff */
[----:B------:R-:W-:Y:S01]  /*5970*/  ISETP.NE.U32.AND P0, PT, R0, 0x1, PT ;  /* 0x000000010000780c */ /* 0x000fe20003f05070 */
[----:B------:R-:W-:Y:S01]  /*5980*/  @!UPT UIADD3 URZ, UPT, UPT, URZ, URZ, URZ ;  /* 0x000000fffffff290 */ /* 0x000fe2000fffe0ff */
[----:B------:R-:W-:Y:S11]  /*5990*/  @!P5 BRA `(.L_x_94) ;  /* 0x00000000000cd947 */ /* 0x000ff60003800000 */
[----:B------:R-:W-:Y:S04]  /*59a0*/  SHF.L.U32 R4, R83, 0x1f, RZ ;  /* 0x0000001f53047819 */ /* 0x000fe800000006ff */
[----:B------:R-:W1:Y:S02]  /*59b0*/  SYNCS.PHASECHK.TRANS64.TRYWAIT P1, [UR44+0x40], R4 ;  /* 0x00004004ff0075a7 */ /* 0x000e64000802112c */
[----:B-1----:R-:W-:Y:S05]  /*59c0*/  @!P1 BRA `(.L_x_95) ;  /* 0x00000014006c9947 */ /* 0x002fea0003800000 */
.L_x_94:
[----:B------:R-:W-:Y:S05]  /*59d0*/  BSYNC B0 ;  /* 0x0000000000007941 */ /* 0x000fea0003800000 */
.L_x_93:
[----:B------:R2:W3:Y:S01]  /*59e0*/  @P0 LDS.128 R40, [R79+UR44+0x200] ;  /* 0x0002002c4f280984 */ /* 0x0004e20008000c00 */
[----:B------:R-:W-:Y:S01]  /*59f0*/  UIADD3 UR4, UPT, UPT, UR44, 0x48, URZ ;  /* 0x000000482c047890 */ /* 0x000fe2000fffe0ff */
[----:B------:R-:W-:Y:S02]  /*5a00*/  LOP3.LUT R83, R83, 0x1, RZ, 0x3c, !PT ;  /* 0x0000000153537812 */ /* 0x000fe400078e3cff */
[----:B------:R2:W1:Y:S01]  /*5a10*/  @P0 LDS.128 R44, [R78+0x10] ;  /* 0x000010004e2c0984 */ /* 0x0004620000000c00 */
[----:B------:R-:W-:Y:S01]  /*5a20*/  UPRMT UR4, UR48, 0x654, UR4 ;  /* 0x0000065430047896 */ /* 0x000fe20008000004 */
[----:B------:R-:W-:Y:S01]  /*5a30*/  @!PT LDS RZ, [RZ] ;  /* 0x00000000fffff984 */ /* 0x000fe20000000800 */
[----:B------:R-:W-:Y:S01]  /*5a40*/  @!PT LDS RZ, [RZ] ;  /* 0x00000000fffff984 */ /* 0x000fe20000000800 */
[----:B------:R-:W-:Y:S01]  /*5a50*/  @!PT LDS RZ, [RZ] ;  /* 0x00000000fffff984 */ /* 0x000fe20000000800 */
[----:B------:R-:W-:Y:S01]  /*5a60*/  @!PT LDS RZ, [RZ] ;  /* 0x00000000fffff984 */ /* 0x000fe20000000800 */
[----:B------:R5:W-:Y:S06]  /*5a70*/  MEMBAR.ALL.CTA ;  /* 0x0000000000007992 */ /* 0x000bec0000008000 */
[----:B-----5:R-:W5:Y:S02]  /*5a80*/  FENCE.VIEW.ASYNC.S ;  /* 0x00000000000073c6 */ /* 0x020f640000000000 */
[----:B-----5:R-:W-:Y:S03]  /*5a90*/  SYNCS.ARRIVE.TRANS64.RED.A1T0 RZ, [UR4], RZ ;  /* 0x000000ffffff79a7 */ /* 0x020fe60008100404 */
.L_x_92:
[----:B------:R-:W-:Y:S05]  /*5aa0*/  BSYNC B1 ;  /* 0x0000000000017941 */ /* 0x000fea0003800000 */
.L_x_91:
[----:B-1----:R-:W-:Y:S04]  /*5ab0*/  SHF.R.U32.HI R0, RZ, 0x15, R2 ;  /* 0x00000015ff007819 */ /* 0x002fe80000011602 */
[----:B------:R-:W-:Y:S01]  /*5ac0*/  LOP3.LUT P0, RZ, R0, 0x3, R81, 0x48, !PT ;  /* 0x0000000300ff7812 */ /* 0x000fe20007804851 */
[----:B------:R-:W-:Y:S01]  /*5ad0*/  @!UPT UIADD3 URZ, UPT, UPT, URZ, URZ, URZ ;  /* 0x000000fffffff290 */ /* 0x000fe2000fffe0ff */
[----:B------:R-:W-:Y:S11]  /*5ae0*/  @P4 BRA `(.L_x_96) ;  /* 0x0000000000084947 */ /* 0x000ff60003800000 */
[----:B------:R-:W1:Y:S02]  /*5af0*/  SYNCS.PHASECHK.TRANS64.TRYWAIT P1, [R16+URZ+0x80], R3 ;  /* 0x00008003100075a7 */ /* 0x000e6400080211ff */
[----:B-1----:R-:W-:Y:S05]  /*5b00*/  @!P1 BRA `(.L_x_97) ;  /* 0x0000001400349947 */ /* 0x002fea0003800000 */
.L_x_96:
[----:B------:R-:W-:Y:S05]  /*5b10*/  @!P0 BRA `(.L_x_98) ;  /* 0x0000000000408947 */ /* 0x000fea0003800000 */
[----:B------:R-:W1:Y:S01]  /*5b20*/  LDCU.64 UR8, c[0x4][0x70] ;  /* 0x01000e00ff0877ac */ /* 0x000e620008000a00 */
[----:B------:R-:W-:Y:S01]  /*5b30*/  MOV R15, 0x0 ;  /* 0x00000000000f7802 */ /* 0x000fe20000000f00 */
[----:B------:R-:W-:Y:S02]  /*5b40*/  HFMA2 R12, -RZ, RZ, 0, 5.9604644775390625e-08 ;  /* 0x00000001ff0c7431 */ /* 0x000fe400000001ff */
[----:B------:R-:W-:Y:S02]  /*5b50*/  IMAD.MOV.U32 R8, RZ, RZ, 0x192 ;  /* 0x00000192ff087424 */ /* 0x000fe400078e00ff */
[----:B------:R-:W-:Y:S01]  /*5b60*/  IMAD.MOV.U32 R13, RZ, RZ, RZ ;  /* 0x000000ffff0d7224 */ /* 0x000fe200078e00ff */
[----:B------:R-:W5:Y:S01]  /*5b70*/  LDCU.64 UR6, c[0x4][0x78] ;  /* 0x01000f00ff0677ac */ /* 0x000f620008000a00 */
[----:B------:R-:W2:Y:S01]  /*5b80*/  LDC.64 R14, c[0x4][R15] ;  /* 0x010000000f0e7b82 */ /* 0x000ea20000000a00 */
[----:B------:R-:W3:Y:S01]  /*5b90*/  LDCU.64 UR4, c[0x4][0x10] ;  /* 0x01000200ff0477ac */ /* 0x000ee20008000a00 */
[----:B-1----:R-:W-:Y:S01]  /*5ba0*/  MOV R5, UR9 ;  /* 0x0000000900057c02 */ /* 0x002fe20008000f00 */
[----:B------:R-:W-:Y:S01]  /*5bb0*/  IMAD.U32 R4, RZ, RZ, UR8 ;  /* 0x00000008ff047e24 */ /* 0x000fe2000f8e00ff */
[----:B-----5:R-:W-:Y:S01]  /*5bc0*/  MOV R7, UR7 ;  /* 0x0000000700077c02 */ /* 0x020fe20008000f00 */
[----:B------:R-:W-:Y:S01]  /*5bd0*/  IMAD.U32 R6, RZ, RZ, UR6 ;  /* 0x00000006ff067e24 */ /* 0x000fe2000f8e00ff */
[----:B---3--:R-:W-:Y:S01]  /*5be0*/  MOV R11, UR5 ;  /* 0x00000005000b7c02 */ /* 0x008fe20008000f00 */
[----:B------:R-:W-:Y:S02]  /*5bf0*/  IMAD.U32 R10, RZ, RZ, UR4 ;  /* 0x00000004ff0a7e24 */ /* 0x000fe4000f8e00ff */
[----:B------:R-:W-:Y:S07]  /*5c00*/  LEPC R20, `(.L_x_98) ;  /* 0x000000001014794e */ /* 0x000fee0000000000 */
[----:B--2-4-:R-:W-:Y:S05]  /*5c10*/  CALL.ABS.NOINC R14 ;  /* 0x000000000e007343 */ /* 0x014fea0003c00000 */
.L_x_98:
[----:B------:R-:W-:Y:S01]  /*5c20*/  LOP3.LUT P0, RZ, R69, 0x60, RZ, 0xc0, !PT ;  /* 0x0000006045ff7812 */ /* 0x000fe2000780c0ff */
[----:B------:R-:W-:Y:S05]  /*5c30*/  WARPSYNC.ALL ;  /* 0x0000000000007948 */ /* 0x000fea0003800000 */
[----:B---3--:R-:W-:Y:S01]  /*5c40*/  IMAD.SHL.U32 R66, R41, 0x100, RZ ;  /* 0x0000010029427824 */ /* 0x008fe200078e00ff */
[----:B------:R-:W-:Y:S01]  /*5c50*/  R2UR UR4, R2 ;  /* 0x00000000020472ca */ /* 0x000fe200000e0000 */
[----:B------:R-:W-:Y:S01]  /*5c60*/  IMAD.SHL.U32 R60, R43, 0x100, RZ ;  /* 0x000001002b3c7824 */ /* 0x000fe200078e00ff */
[----:B------:R-:W-:Y:S01]  /*5c70*/  R2UR UR5, R16 ;  /* 0x00000000100572ca */ /* 0x000fe200000e0000 */
[----:B------:R-:W-:Y:S01]  /*5c80*/  IMAD.SHL.U32 R48, R47, 0x100, RZ ;  /* 0x000001002f307824 */ /* 0x000fe200078e00ff */
[C---:B------:R-:W-:Y:S01]  /*5c90*/  SHF.L.U32 R2, R40.reuse, 0x10, RZ ;  /* 0x0000001028027819 */ /* 0x040fe200000006ff */
[----:B------:R-:W-:Y:S01]  /*5ca0*/  IMAD.SHL.U32 R54, R45, 0x100, RZ ;  /* 0x000001002d367824 */ /* 0x000fe200078e00ff */
[C---:B------:R-:W-:Y:S01]  /*5cb0*/  PRMT R0, R40.reuse, 0x8880, RZ ;  /* 0x0000888028007816 */ /* 0x040fe200000000ff */
[----:B------:R-:W-:Y:S01]  /*5cc0*/  BSSY.RECONVERGENT B0, `(.L_x_99) ;  /* 0x000009f000007945 */ /* 0x000fe20003800200 */
[----:B------:R-:W-:Y:S02]  /*5cd0*/  SHF.L.U32 R3, R40, 0x8, RZ ;  /* 0x0000000828037819 */ /* 0x000fe400000006ff */
[----:B------:R-:W-:Y:S02]  /*5ce0*/  SHF.R.S32.HI R2, RZ, 0x18, R2 ;  /* 0x00000018ff027819 */ /* 0x000fe40000011402 */
[----:B------:R-:W-:Y:S01]  /*5cf0*/  PRMT R68, R41, 0x8880, RZ ;  /* 0x0000888029447816 */ /* 0x000fe200000000ff */
[----:B------:R-:W-:Y:S01]  /*5d00*/  LDTM.16dp32bit_t0_t15.x32 R4, tmem[UR4] ;  /* 0x00000004000479ee */ /* 0x000fe20008a80000 */
[----:B------:R-:W1:Y:S01]  /*5d10*/  LDTM.16dp32bit_t16_t31.x32 R4, tmem[UR4+0x20] ;  /* 0x00002004000479ee */ /* 0x000e620008aa0000 */
[----:B------:R-:W-:Y:S01]  /*5d20*/  NOP ;  /* 0x0000000000007918 */ /* 0x000fe20000000000 */
[----:B------:R-:W-:Y:S01]  /*5d30*/  UIADD3 UR4, UPT, UPT, UR5, 0xa0, URZ ;  /* 0x000000a005047890 */ /* 0x000fe2000fffe0ff */
[----:B------:R-:W-:Y:S02]  /*5d40*/  SHF.R.S32.HI R40, RZ, 0x18, R40 ;  /* 0x00000018ff287819 */ /* 0x000fe40000011428 */
[C---:B------:R-:W-:Y:S01]  /*5d50*/  PRMT R65, R42.reuse, 0x8880, RZ ;  /* 0x000088802a417816 */ /* 0x040fe200000000ff */
[----:B------:R-:W-:Y:S01]  /*5d60*/  UPRMT UR4, UR48, 0x654, UR4 ;  /* 0x0000065430047896 */ /* 0x000fe20008000004 */
[C---:B------:R-:W-:Y:S02]  /*5d70*/  SHF.L.U32 R64, R42.reuse, 0x10, RZ ;  /* 0x000000102a407819 */ /* 0x040fe400000006ff */
[----:B------:R-:W-:Y:S02]  /*5d80*/  SHF.L.U32 R63, R42, 0x8, RZ ;  /* 0x000000082a3f7819 */ /* 0x000fe400000006ff */
[----:B------:R-:W-:Y:S02]  /*5d90*/  SHF.R.S32.HI R42, RZ, 0x18, R42 ;  /* 0x00000018ff2a7819 */ /* 0x000fe4000001142a */
[C---:B------:R-:W-:Y:S02]  /*5da0*/  PRMT R62, R43.reuse, 0x8880, RZ ;  /* 0x000088802b3e7816 */ /* 0x040fe400000000ff */
[----:B-1----:R-:W-:Y:S01]  /*5db0*/  SYNCS.ARRIVE.TRANS64.RED.A1T0 RZ, [UR4], RZ ;  /* 0x000000ffffff79a7 */ /* 0x002fe20008100404 */
[----:B------:R-:W-:Y:S02]  /*5dc0*/  SHF.L.U32 R61, R43, 0x10, RZ ;  /* 0x000000102b3d7819 */ /* 0x000fe400000006ff */
[----:B------:R-:W-:Y:S02]  /*5dd0*/  SHF.R.S32.HI R43, RZ, 0x18, R43 ;  /* 0x00000018ff2b7819 */ /* 0x000fe4000001142b */
[----:B------:R-:W-:Y:S02]  /*5de0*/  SHF.L.U32 R51, R46, 0x8, RZ ;  /* 0x000000082e337819 */ /* 0x000fe400000006ff */
[----:B------:R-:W-:Y:S01]  /*5df0*/  SHF.R.S32.HI R3, RZ, 0x18, R3 ;  /* 0x00000018ff037819 */ /* 0x000fe20000011403 */
[C---:B----4-:R-:W-:Y:S01]  /*5e00*/  IMAD R4, R38.reuse, R4, RZ ;  /* 0x0000000426047224 */ /* 0x050fe200078e02ff */
[----:B------:R-:W-:Y:S01]  /*5e10*/  SHF.L.U32 R67, R41, 0x10, RZ ;  /* 0x0000001029437819 */ /* 0x000fe200000006ff */
[C---:B------:R-:W-:Y:S01]  /*5e20*/  IMAD R5, R38.reuse, R5, RZ ;  /* 0x0000000526057224 */ /* 0x040fe200078e02ff */
[----:B------:R-:W-:Y:S01]  /*5e30*/  SHF.R.S32.HI R41, RZ, 0x18, R41 ;  /* 0x00000018ff297819 */ /* 0x000fe20000011429 */
[----:B------:R-:W-:Y:S01]  /*5e40*/  IMAD R6, R38, R6, RZ ;  /* 0x0000000626067224 */ /* 0x000fe200078e02ff */
[----:B------:R-:W-:Y:S01]  /*5e50*/  PRMT R59, R44, 0x8880, RZ ;  /* 0x000088802c3b7816 */ /* 0x000fe200000000ff */
[----:B------:R-:W-:Y:S01]  /*5e60*/  IMAD R4, R0, R39, R4 ;  /* 0x0000002700047224 */ /* 0x000fe200078e0204 */
[----:B------:R-:W-:Y:S01]  /*5e70*/  MOV R0, R68 ;  /* 0x0000004400007202 */ /* 0x000fe20000000f00 */
[----:B------:R-:W-:Y:S01]  /*5e80*/  IMAD R7, R38, R7, RZ ;  /* 0x0000000726077224 */ /* 0x000fe200078e02ff */
[----:B------:R-:W-:Y:S01]  /*5e90*/  SHF.L.U32 R58, R44, 0x10, RZ ;  /* 0x000000102c3a7819 */ /* 0x000fe200000006ff */
[-C--:B------:R-:W-:Y:S01]  /*5ea0*/  IMAD R5, R2, R39.reuse, R5 ;  /* 0x0000002702057224 */ /* 0x080fe200078e0205 */
[----:B------:R-:W-:Y:S01]  /*5eb0*/  SHF.R.S32.HI R2, RZ, 0x18, R67 ;  /* 0x00000018ff027819 */ /* 0x000fe20000011443 */
[-C--:B------:R-:W-:Y:S01]  /*5ec0*/  IMAD R6, R3, R39.reuse, R6 ;  /* 0x0000002703067224 */ /* 0x080fe200078e0206 */
[----:B------:R-:W-:Y:S01]  /*5ed0*/  SHF.R.S32.HI R3, RZ, 0x18, R66 ;  /* 0x00000018ff037819 */ /* 0x000fe20000011442 */
[----:B------:R-:W-:Y:S01]  /*5ee0*/  IMAD R8, R38, R8, RZ ;  /* 0x0000000826087224 */ /* 0x000fe200078e02ff */
[C---:B------:R-:W-:Y:S01]  /*5ef0*/  PRMT R56, R45.reuse, 0x8880, RZ ;  /* 0x000088802d387816 */ /* 0x040fe200000000ff */
[----:B------:R-:W-:Y:S01]  /*5f00*/  IMAD R7, R40, R39, R7 ;  /* 0x0000002728077224 */ /* 0x000fe200078e0207 */
[----:B------:R-:W-:Y:S01]  /*5f10*/  MOV R40, R65 ;  /* 0x0000004100287202 */ /* 0x000fe20000000f00 */
[----:B------:R-:W-:Y:S01]  /*5f20*/  IMAD R9, R38, R9, RZ ;  /* 0x0000000926097224 */ /* 0x000fe200078e02ff */
[----:B------:R-:W-:Y:S01]  /*5f30*/  SHF.L.U32 R55, R45, 0x10, RZ ;  /* 0x000000102d377819 */ /* 0x000fe200000006ff */
[-C--:B------:R-:W-:Y:S01]  /*5f40*/  IMAD R8, R0, R39.reuse, R8 ;  /* 0x0000002700087224 */ /* 0x080fe200078e0208 */
[----:B------:R-:W-:Y:S01]  /*5f50*/  PRMT R53, R46, 0x8880, RZ ;  /* 0x000088802e357816 */ /* 0x000fe200000000ff */
[----:B------:R-:W-:Y:S01]  /*5f60*/  IMAD R10, R38, R10, RZ ;  /* 0x0000000a260a7224 */ /* 0x000fe200078e02ff */
[----:B------:R-:W-:Y:S01]  /*5f70*/  SHF.R.S32.HI R45, RZ, 0x18, R45 ;  /* 0x00000018ff2d7819 */ /* 0x000fe2000001142d */
[----:B------:R-:W-:Y:S01]  /*5f80*/  IMAD R9, R2, R39, R9 ;  /* 0x0000002702097224 */ /* 0x000fe200078e0209 */
[----:B------:R-:W-:Y:S01]  /*5f90*/  SHF.L.U32 R52, R46, 0x10, RZ ;  /* 0x000000102e347819 */ /* 0x000fe200000006ff */
[C---:B------:R-:W-:Y:S01]  /*5fa0*/  IMAD R0, R38.reuse, R20, RZ ;  /* 0x0000001426007224 */ /* 0x040fe200078e02ff */
[C---:B------:R-:W-:Y:S01]  /*5fb0*/  PRMT R50, R47.reuse, 0x8880, RZ ;  /* 0x000088802f327816 */ /* 0x040fe200000000ff */
[C---:B------:R-:W-:Y:S01]  /*5fc0*/  IMAD R11, R38.reuse, R11, RZ ;  /* 0x0000000b260b7224 */ /* 0x040fe200078e02ff */
[----:B------:R-:W-:Y:S01]  /*5fd0*/  SHF.R.S32.HI R46, RZ, 0x18, R46 ;  /* 0x00000018ff2e7819 */ /* 0x000fe2000001142e */
[C---:B------:R-:W-:Y:S01]  /*5fe0*/  IMAD R2, R38.reuse, R21, RZ ;  /* 0x0000001526027224 */ /* 0x040fe200078e02ff */
[----:B------:R-:W-:Y:S01]  /*5ff0*/  SHF.L.U32 R49, R47, 0x10, RZ ;  /* 0x000000102f317819 */ /* 0x000fe200000006ff */
[C---:B------:R-:W-:Y:S01]  /*6000*/  IMAD R20, R38.reuse, R24, RZ ;  /* 0x0000001826147224 */ /* 0x040fe200078e02ff */
[----:B------:R-:W-:Y:S01]  /*6010*/  SHF.R.S32.HI R47, RZ, 0x18, R47 ;  /* 0x00000018ff2f7819 */ /* 0x000fe2000001142f */
[----:B------:R-:W-:Y:S01]  /*6020*/  IMAD R21, R38, R25, RZ ;  /* 0x0000001926157224 */ /* 0x000fe200078e02ff */
[----:B------:R-:W-:Y:S01]  /*6030*/  SHF.L.U32 R57, R44, 0x8, RZ ;  /* 0x000000082c397819 */ /* 0x000fe200000006ff */
[----:B------:R-:W-:Y:S01]  /*6040*/  IMAD R24, R38, R28, RZ ;  /* 0x0000001c26187224 */ /* 0x000fe200078e02ff */
[----:B------:R-:W-:Y:S01]  /*6050*/  SHF.R.S32.HI R44, RZ, 0x18, R44 ;  /* 0x00000018ff2c7819 */ /* 0x000fe2000001142c */
[----:B------:R-:W-:Y:S01]  /*6060*/  IMAD R10, R3, R39, R10 ;  /* 0x00000027030a7224 */ /* 0x000fe200078e020a */
[----:B------:R-:W-:Y:S01]  /*6070*/  IADD3 R36, PT, PT, R36, 0x1, RZ ;  /* 0x0000000124247810 */ /* 0x000fe20007ffe0ff */
[C---:B------:R-:W-:Y:S02]  /*6080*/  IMAD R12, R38.reuse, R12, RZ ;  /* 0x0000000c260c7224 */ /* 0x040fe400078e02ff */
[C---:B------:R-:W-:Y:S02]  /*6090*/  IMAD R25, R38.reuse, R29, RZ ;  /* 0x0000001d26197224 */ /* 0x040fe400078e02ff */
[C---:B------:R-:W-:Y:S01]  /*60a0*/  IMAD R28, R38.reuse, R32, RZ ;  /* 0x00000020261c7224 */ /* 0x040fe200078e02ff */
[----:B------:R-:W-:Y:S01]  /*60b0*/  SHF.R.S32.HI R32, RZ, 0x18, R64 ;  /* 0x00000018ff207819 */ /* 0x000fe20000011440 */
[C---:B------:R-:W-:Y:S01]  /*60c0*/  IMAD R29, R38.reuse, R33, RZ ;  /* 0x00000021261d7224 */ /* 0x040fe200078e02ff */
[----:B------:R-:W-:Y:S01]  /*60d0*/  I2IP.S8.S32.SAT R33, R7, R6, RZ ;  /* 0x0000000607217239 */ /* 0x000fe200000014ff */
[----:B------:R-:W-:Y:S01]  /*60e0*/  IMAD R11, R41, R39, R11 ;  /* 0x00000027290b7224 */ /* 0x000fe200078e020b */
[----:B------:R-:W-:Y:S01]  /*60f0*/  MOV R7, R62 ;  /* 0x0000003e00077202 */ /* 0x000fe20000000f00 */
[C---:B------:R-:W-:Y:S01]  /*6100*/  IMAD R13, R38.reuse, R13, RZ ;  /* 0x0000000d260d7224 */ /* 0x040fe200078e02ff */
[----:B------:R-:W-:Y:S01]  /*6110*/  SHF.R.S32.HI R6, RZ, 0x18, R63 ;  /* 0x00000018ff067819 */ /* 0x000fe2000001143f */
[----:B------:R-:W-:Y:S01]  /*6120*/  IMAD R14, R38, R14, RZ ;  /* 0x0000000e260e7224 */ /* 0x000fe200078e02ff */
[----:B------:R-:W-:Y:S01]  /*6130*/  I2IP.S8.S32.SAT R41, R11, R10, RZ ;  /* 0x0000000a0b297239 */ /* 0x000fe200000014ff */
[----:B------:R-:W-:Y:S01]  /*6140*/  IMAD R12, R40, R39, R12 ;  /* 0x00000027280c7224 */ /* 0x000fe200078e020c */
[----:B------:R-:W-:Y:S01]  /*6150*/  I2IP.S8.S32.SAT R40, R5, R4, R33 ;  /* 0x0000000405287239 */ /* 0x000fe20000001421 */
[----:B------:R-:W-:Y:S01]  /*6160*/  IMAD R15, R38, R15, RZ ;  /* 0x0000000f260f7224 */ /* 0x000fe200078e02ff */
[----:B------:R-:W-:Y:S01]  /*6170*/  I2IP.S8.S32.SAT R41, R9, R8, R41 ;  /* 0x0000000809297239 */ /* 0x000fe20000001429 */
[-C--:B------:R-:W-:Y:S01]  /*6180*/  IMAD R13, R32, R39.reuse, R13 ;  /* 0x00000027200d7224 */ /* 0x080fe200078e020d */
[----:B------:R-:W-:Y:S01]  /*6190*/  SHF.R.S32.HI R10, RZ, 0x18, R61 ;  /* 0x00000018ff0a7819 */ /* 0x000fe2000001143d */
[----:B------:R-:W-:Y:S01]  /*61a0*/  IMAD R16, R38, R16, RZ ;  /* 0x0000001026107224 */ /* 0x000fe200078e02ff */
[----:B------:R-:W-:Y:S01]  /*61b0*/  SHF.R.S32.HI R5, RZ, 0x18, R58 ;  /* 0x00000018ff057819 */ /* 0x000fe2000001143a */
[----:B------:R-:W-:Y:S01]  /*61c0*/  IMAD R14, R6, R39, R14 ;  /* 0x00000027060e7224 */ /* 0x000fe200078e020e */
[----:B------:R-:W-:Y:S01]  /*61d0*/  SHF.R.S32.HI R11, RZ, 0x18, R60 ;  /* 0x00000018ff0b7819 */ /* 0x000fe2000001143c */
[----:B------:R-:W-:Y:S01]  /*61e0*/  IMAD R17, R38, R17, RZ ;  /* 0x0000001126117224 */ /* 0x000fe200078e02ff */
[----:B------:R-:W-:Y:S01]  /*61f0*/  SHF.R.S32.HI R6, RZ, 0x18, R57 ;  /* 0x00000018ff067819 */ /* 0x000fe20000011439 */
[-C--:B------:R-:W-:Y:S02]  /*6200*/  IMAD R15, R42, R39.reuse, R15 ;  /* 0x000000272a0f7224 */ /* 0x080fe400078e020f */
[C---:B------:R-:W-:Y:S02]  /*6210*/  IMAD R18, R38.reuse, R18, RZ ;  /* 0x0000001226127224 */ /* 0x040fe400078e02ff */
[----:B------:R-:W-:Y:S01]  /*6220*/  IMAD R16, R7, R39, R16 ;  /* 0x0000002707107224 */ /* 0x000fe200078e0210 */
[----:B------:R-:W-:Y:S01]  /*6230*/  I2IP.S8.S32.SAT R14, R15, R14, RZ ;  /* 0x0000000e0f0e7239 */ /* 0x000fe200000014ff */
[----:B------:R-:W-:Y:S01]  /*6240*/  IMAD R19, R38, R19, RZ ;  /* 0x0000001326137224 */ /* 0x000fe200078e02ff */
[----:B------:R-:W-:Y:S01]  /*6250*/  SHF.R.S32.HI R7, RZ, 0x18, R48 ;  /* 0x00000018ff077819 */ /* 0x000fe20000011430 */
[-C--:B------:R-:W-:Y:S01]  /*6260*/  IMAD R17, R10, R39.reuse, R17 ;  /* 0x000000270a117224 */ /* 0x080fe200078e0211 */
[----:B------:R-:W-:Y:S01]  /*6270*/  I2IP.S8.S32.SAT R42, R13, R12, R14 ;  /* 0x0000000c0d2a7239 */ /* 0x000fe2000000140e */
[-C--:B------:R-:W-:Y:S02]  /*6280*/  IMAD R18, R11, R39.reuse, R18 ;  /* 0x000000270b127224 */ /* 0x080fe400078e0212 */
[----:B------:R-:W-:Y:S02]  /*6290*/  IMAD.MOV.U32 R4, RZ, RZ, R59 ;  /* 0x000000ffff047224 */ /* 0x000fe400078e003b */
[-C--:B------:R-:W-:Y:S02]  /*62a0*/  IMAD R19, R43, R39.reuse, R19 ;  /* 0x000000272b137224 */ /* 0x080fe400078e0213 */
[----:B------:R-:W-:Y:S02]  /*62b0*/  IMAD R3, R38, R22, RZ ;  /* 0x0000001626037224 */ /* 0x000fe400078e02ff */
[----:B------:R-:W-:Y:S01]  /*62c0*/  IMAD R0, R4, R39, R0 ;  /* 0x0000002704007224 */ /* 0x000fe200078e0200 */
[----:B------:R-:W-:Y:S01]  /*62d0*/  I2IP.S8.S32.SAT R18, R19, R18, RZ ;  /* 0x0000001213127239 */ /* 0x000fe200000014ff */
[----:B------:R-:W-:Y:S01]  /*62e0*/  IMAD R23, R38, R23, RZ ;  /* 0x0000001726177224 */ /* 0x000fe200078e02ff */
[----:B------:R-:W-:Y:S01]  /*62f0*/  MOV R4, R56 ;  /* 0x0000003800047202 */ /* 0x000fe20000000f00 */
[-C--:B------:R-:W-:Y:S01]  /*6300*/  IMAD R2, R5, R39.reuse, R2 ;  /* 0x0000002705027224 */ /* 0x080fe200078e0202 */
[----:B------:R-:W-:Y:S01]  /*6310*/  I2IP.S8.S32.SAT R43, R17, R16, R18 ;  /* 0x00000010112b7239 */ /* 0x000fe20000001412 */
[-C--:B------:R-:W-:Y:S01]  /*6320*/  IMAD R3, R6, R39.reuse, R3 ;  /* 0x0000002706037224 */ /* 0x080fe200078e0203 */
[----:B------:R-:W-:Y:S01]  /*6330*/  SHF.R.S32.HI R5, RZ, 0x18, R55 ;  /* 0x00000018ff057819 */ /* 0x000fe20000011437 */
[-C--:B------:R-:W-:Y:S01]  /*6340*/  IMAD R23, R44, R39.reuse, R23 ;  /* 0x000000272c177224 */ /* 0x080fe200078e0217 */
[----:B------:R-:W-:Y:S01]  /*6350*/  SHF.R.S32.HI R6, RZ, 0x18, R54 ;  /* 0x00000018ff067819 */ /* 0x000fe20000011436 */
[----:B------:R-:W-:Y:S01]  /*6360*/  IMAD R22, R38, R26, RZ ;  /* 0x0000001a26167224 */ /* 0x000fe200078e02ff */
[----:B------:R1:W-:Y:S01]  /*6370*/  STS.128 [R79+UR44+0x1200], R40 ;  /* 0x001200284f007988 */ /* 0x0003e20008000c2c */
[----:B------:R-:W-:Y:S01]  /*6380*/  IMAD R20, R4, R39, R20 ;  /* 0x0000002704147224 */ /* 0x000fe200078e0214 */
[----:B------:R-:W-:Y:S01]  /*6390*/  I2IP.S8.S32.SAT R3, R23, R3, RZ ;  /* 0x0000000317037239 */ /* 0x000fe200000014ff */
[----:B------:R-:W-:Y:S01]  /*63a0*/  IMAD R27, R38, R27, RZ ;  /* 0x0000001b261b7224 */ /* 0x000fe200078e02ff */
[----:B------:R-:W-:Y:S01]  /*63b0*/  MOV R4, R53 ;  /* 0x0000003500047202 */ /* 0x000fe20000000f00 */
[-C--:B------:R-:W-:Y:S01]  /*63c0*/  IMAD R21, R5, R39.reuse, R21 ;  /* 0x0000002705157224 */ /* 0x080fe200078e0215 */
[----:B------:R-:W-:Y:S01]  /*63d0*/  SHF.R.S32.HI R5, RZ, 0x18, R52 ;  /* 0x00000018ff057819 */ /* 0x000fe20000011434 */
[-C--:B------:R-:W-:Y:S01]  /*63e0*/  IMAD R22, R6, R39.reuse, R22 ;  /* 0x0000002706167224 */ /* 0x080fe200078e0216 */
[----:B------:R-:W-:Y:S01]  /*63f0*/  SHF.R.S32.HI R6, RZ, 0x18, R49 ;  /* 0x00000018ff067819 */ /* 0x000fe20000011431 */
[-C--:B------:R-:W-:Y:S02]  /*6400*/  IMAD R27, R45, R39.reuse, R27 ;  /* 0x000000272d1b7224 */ /* 0x080fe400078e021b */
[-C--:B------:R-:W-:Y:S01]  /*6410*/  IMAD R24, R4, R39.reuse, R24 ;  /* 0x0000002704187224 */ /* 0x080fe200078e0218 */
[----:B------:R-:W-:Y:S01]  /*6420*/  SHF.R.S32.HI R4, RZ, 0x18, R51 ;  /* 0x00000018ff047819 */ /* 0x000fe20000011433 */
[C---:B------:R-:W-:Y:S02]  /*6430*/  IMAD R26, R38.reuse, R30, RZ ;  /* 0x0000001e261a7224 */ /* 0x040fe400078e02ff */
[----:B------:R-:W-:Y:S01]  /*6440*/  IMAD R25, R5, R39, R25 ;  /* 0x0000002705197224 */ /* 0x000fe200078e0219 */
[----:B------:R-:W-:Y:S01]  /*6450*/  MOV R5, R50 ;  /* 0x0000003200057202 */ /* 0x000fe20000000f00 */
[----:B------:R-:W-:Y:S02]  /*6460*/  IMAD R31, R38, R31, RZ ;  /* 0x0000001f261f7224 */ /* 0x000fe400078e02ff */
[-C--:B------:R-:W-:Y:S01]  /*6470*/  IMAD R26, R4, R39.reuse, R26 ;  /* 0x00000027041a7224 */ /* 0x080fe200078e021a */
[----:B------:R-:W-:Y:S01]  /*6480*/  I2IP.S8.S32.SAT R4, R2, R0, R3 ;  /* 0x0000000002047239 */ /* 0x000fe20000001403 */
[-C--:B------:R-:W-:Y:S02]  /*6490*/  IMAD R31, R46, R39.reuse, R31 ;  /* 0x000000272e1f7224 */ /* 0x080fe400078e021f */
[-C--:B------:R-:W-:Y:S01]  /*64a0*/  IMAD R28, R5, R39.reuse, R28 ;  /* 0x00000027051c7224 */ /* 0x080fe200078e021c */
[----:B------:R-:W-:Y:S01]  /*64b0*/  I2IP.S8.S32.SAT R5, R27, R22, RZ ;  /* 0x000000161b057239 */ /* 0x000fe200000014ff */
[----:B------:R-:W-:Y:S02]  /*64c0*/  IMAD R30, R38, R34, RZ ;  /* 0x00000022261e7224 */ /* 0x000fe400078e02ff */
[----:B------:R-:W-:Y:S01]  /*64d0*/  IMAD R29, R6, R39, R29 ;  /* 0x00000027061d7224 */ /* 0x000fe200078e021d */
[----:B------:R-:W-:Y:S01]  /*64e0*/  I2IP.S8.S32.SAT R6, R31, R26, RZ ;  /* 0x0000001a1f067239 */ /* 0x000fe200000014ff */
[----:B------:R-:W-:Y:S01]  /*64f0*/  IMAD R35, R38, R35, RZ ;  /* 0x0000002326237224 */ /* 0x000fe200078e02ff */
[----:B------:R-:W-:Y:S01]  /*6500*/  I2IP.S8.S32.SAT R5, R21, R20, R5 ;  /* 0x0000001415057239 */ /* 0x000fe20000001405 */
[-C--:B------:R-:W-:Y:S01]  /*6510*/  IMAD R30, R7, R39.reuse, R30 ;  /* 0x00000027071e7224 */ /* 0x080fe200078e021e */
[----:B------:R-:W-:Y:S01]  /*6520*/  I2IP.S8.S32.SAT R6, R25, R24, R6 ;  /* 0x0000001819067239 */ /* 0x000fe20000001406 */
[----:B------:R-:W-:Y:S05]  /*6530*/  IMAD R35, R47, R39, R35 ;  /* 0x000000272f237224 */ /* 0x000fea00078e0223 */
[----:B------:R-:W-:Y:S04]  /*6540*/  I2IP.S8.S32.SAT R7, R35, R30, RZ ;  /* 0x0000001e23077239 */ /* 0x000fe800000014ff */
[----:B------:R-:W-:Y:S05]  /*6550*/  I2IP.S8.S32.SAT R7, R29, R28, R7 ;  /* 0x0000001c1d077239 */ /* 0x000fea0000001407 */
[----:B------:R1:W-:Y:S01]  /*6560*/  STS.128 [R78+0x1010], R4 ;  /* 0x001010044e007388 */ /* 0x0003e20000000c00 */
[----:B------:R-:W-:Y:S01]  /*6570*/  @!PT LDS RZ, [RZ] ;  /* 0x00000000fffff984 */ /* 0x000fe20000000800 */
[----:B------:R-:W-:Y:S01]  /*6580*/  @!PT LDS RZ, [RZ] ;  /* 0x00000000fffff984 */ /* 0x000fe20000000800 */
[----:B------:R-:W-:Y:S01]  /*6590*/  @!PT LDS RZ, [RZ] ;  /* 0x00000000fffff984 */ /* 0x000fe20000000800 */
[----:B------:R-:W-:Y:S01]  /*65a0*/  @!PT LDS RZ, [RZ] ;  /* 0x00000000fffff984 */ /* 0x000fe20000000800 */
[----:B------:R3:W-:Y:S07]  /*65b0*/  MEMBAR.ALL.CTA ;  /* 0x0000000000007992 */ /* 0x0007ee0000008000 */
[----:B---3--:R-:W3:Y:S02]  /*65c0*/  FENCE.VIEW.ASYNC.S ;  /* 0x00000000000073c6 */ /* 0x008ee40000000000 */
[----:B---3--:R-:W-:Y:S06]  /*65d0*/  BAR.SYNC.DEFER_BLOCKING 0x1, 0x80 ;  /* 0x0042000000007b1d */ /* 0x008fec0000010000 */
[----:B------:R-:W-:Y:S05]  /*65e0*/  @P0 BRA `(.L_x_100) ;  /* 0x0000000000300947 */ /* 0x000fea0003800000 */
[----:B------:R-:W-:Y:S02]  /*65f0*/  UIADD3 UR4, UPT, UPT, UR44, 0x1200, URZ ;  /* 0x000012002c047890 */ /* 0x000fe4000fffe0ff */
[----:B------:R-:W-:Y:S02]  /*6600*/  USHF.L.U32 UR9, UR45, 0x6, URZ ;  /* 0x000000062d097899 */ /* 0x000fe400080006ff */
[----:B------:R-:W-:Y:S02]  /*6610*/  USHF.L.U32 UR10, UR46, 0x6, URZ ;  /* 0x000000062e0a7899 */ /* 0x000fe400080006ff */
[----:B------:R-:W-:Y:S01]  /*6620*/  MOV R86, UR4 ;  /* 0x0000000400567c02 */ /* 0x000fe20008000f00 */
[----:B------:R-:W-:Y:S01]  /*6630*/  UIADD3 UR4, UP0, UPT, UR62, 0x680, URZ ;  /* 0x000006803e047890 */ /* 0x000fe2000ff1e0ff */
[----:B------:R-:W-:Y:S02]  /*6640*/  UMOV UR11, UR36 ;  /* 0x00000024000b7c82 */ /* 0x000fe40008000000 */
[----:B------:R-:W-:Y:S01]  /*6650*/  R2UR UR8, R86 ;  /* 0x00000000560872ca */ /* 0x000fe200000e0000 */
[----:B------:R-:W-:Y:S11]  /*6660*/  UIADD3.X UR5, UPT, UPT, URZ, UR63, URZ, UP0, !UPT ;  /* 0x0000003fff057290 */ /* 0x000ff600087fe4ff */
[----:B------:R-:W-:Y:S01]  /*6670*/  @!UPT UIADD3 URZ, UPT, UPT, URZ, URZ, URZ ;  /* 0x000000fffffff290 */ /* 0x000fe2000fffe0ff */
[----:B------:R3:W-:Y:S01]  /*6680*/  UTMASTG.3D [UR8], [UR4] ;  /* 0x00000008040073b5 */ /* 0x0007e20008010000 */
[----:B------:R0:W-:Y:S01]  /*6690*/  UTMACMDFLUSH ;  /* 0x00000000000079b7 */ /* 0x0001e20000000000 */
[----:B---3--:R-:W-:Y:S04]  /*66a0*/  DEPBAR.LE SB0, 0x0 ;  /* 0x000080000000791a */ /* 0x008fe80000000000 */
.L_x_100:
[----:B------:R-:W-:Y:S05]  /*66b0*/  BSYNC.RECONVERGENT B0 ;  /* 0x0000000000007941 */ /* 0x000fea0003800200 */
.L_x_99:
[----:B------:R-:W-:Y:S01]  /*66c0*/  BAR.SYNC.DEFER_BLOCKING 0x1, 0x80 ;  /* 0x0042000000007b1d */ /* 0x000fe20000010000 */
[----:B------:R-:W-:Y:S01]  /*66d0*/  ISETP.NE.AND P0, PT, R82, 0x2, PT ;  /* 0x000000025200780c */ /* 0x000fe20003f05270 */
[----:B------:R-:W-:Y:S01]  /*66e0*/  UISETP.NE.AND UP0, UPT, UR47, URZ, UPT ;  /* 0x000000ff2f00728c */ /* 0x000fe2000bf05270 */
[----:B------:R-:W-:Y:S01]  /*66f0*/  ISETP.NE.AND P1, PT, R36, 0x4, PT ;  /* 0x000000042400780c */ /* 0x000fe20003f25270 */
[----:B------:R-:W-:Y:S01]  /*6700*/  UIADD3 UR45, UPT, UPT, UR37, UR57, URZ ;  /* 0x00000039252d7290 */ /* 0x000fe2000fffe0ff */
[----:B------:R-:W-:Y:S01]  /*6710*/  SEL R2, RZ, 0x1, P0 ;  /* 0x00000001ff027807 */ /* 0x000fe20000000000 */
[----:B------:R-:W-:Y:S01]  /*6720*/  UIADD3 UR46, UPT, UPT, UR38, UR60, URZ ;  /* 0x0000003c262e7290 */ /* 0x000fe2000fffe0ff */
[----:B------:R-:W-:Y:S02]  /*6730*/  SEL R0, RZ, 0x1, P1 ;  /* 0x00000001ff007807 */ /* 0x000fe40000800000 */
[----:B------:R-:W-:Y:S02]  /*6740*/  LOP3.LUT R84, R84, R2, RZ, 0x3c, !PT ;  /* 0x0000000254547212 */ /* 0x000fe400078e3cff */
[----:B------:R-:W-:Y:S02]  /*6750*/  LOP3.LUT R85, R85, R0, RZ, 0x3c, !PT ;  /* 0x0000000055557212 */ /* 0x000fe400078e3cff */
[----:B------:R-:W-:Y:S02]  /*6760*/  SEL R82, R82, RZ, P0 ;  /* 0x000000ff52527207 */ /* 0x000fe40000000000 */
[----:B------:R-:W-:Y:S01]  /*6770*/  SEL R36, R36, RZ, P1 ;  /* 0x000000ff24247207 */ /* 0x000fe20000800000 */
[----:B------:R-:W-:Y:S01]  /*6780*/  UMOV UR36, UR51 ;  /* 0x0000003300247c82 */ /* 0x000fe20008000000 */
[----:B------:R-:W-:Y:S05]  /*6790*/  BRA.U UP0, `(.L_x_101) ;  /* 0xffffffe500107547 */ /* 0x000fea000b83ffff */
[----:B------:R-:W-:Y:S05]  /*67a0*/  EXIT ;  /* 0x000000000000794d */ /* 0x000fea0003800000 */
.L_x_24:
[----:B---3--:R3:W4:Y:S02]  /*67b0*/  SYNCS.PHASECHK.TRANS64.TRYWAIT P0, [R0+URZ+0xd0], R2 ;  /* 0x0000d002000075a7 */ /* 0x00872400080011ff */
[----:B----4-:R-:W-:Y:S05]  /*67c0*/  @!P0 NANOSLEEP.SYNCS 0x989680 ;  /* 0x009896800000895d */ /* 0x010fea0003900000 */
[----:B------:R-:W4:Y:S02]  /*67d0*/  @!P0 SYNCS.PHASECHK.TRANS64 P0, [R0+URZ+0xd0], R2 ;  /* 0x0000d002000085a7 */ /* 0x000f2400080010ff */
[----:B----4-:R-:W-:Y:S05]  /*67e0*/  @!P0 BRA `(.L_x_24) ;  /* 0xfffffffc00f08947 */ /* 0x010fea000383ffff */
[----:B------:R-:W-:Y:S05]  /*67f0*/  BRA `(.L_x_102) ;  /* 0xffffffac00f87947 */ /* 0x000fea000383ffff */
.L_x_27:
[----:B--2---:R-:W-:-:S07]  /*6800*/  MOV R0, UR33 ;  /* 0x0000002100007c02 */ /* 0x004fce0008000f00 */
.L_x_103:
[----:B--2---:R2:W3:Y:S02]  /*6810*/  SYNCS.PHASECHK.TRANS64.TRYWAIT P0, [R0+URZ+0x20], R3 ;  /* 0x00002003000075a7 */ /* 0x0044e400080011ff */
[----:B---3--:R-:W-:Y:S05]  /*6820*/  @!P0 NANOSLEEP.SYNCS 0x989680 ;  /* 0x009896800000895d */ /* 0x008fea0003900000 */
[----:B------:R-:W3:Y:S02]  /*6830*/  @!P0 SYNCS.PHASECHK.TRANS64 P0, [R0+URZ+0x20], R3 ;  /* 0x00002003000085a7 */ /* 0x000ee400080010ff */
[----:B---3--:R-:W-:Y:S05]  /*6840*/  @!P0 BRA `(.L_x_103) ;  /* 0xfffffffc00f08947 */ /* 0x008fea000383ffff */
[----:B------:R-:W-:Y:S05]  /*6850*/  BRA `(.L_x_26) ;  /* 0xffffffb000407947 */ /* 0x000fea000383ffff */
.L_x_34:
[----:B-1----:R-:W-:-:S07]  /*6860*/  MOV R0, UR17 ;  /* 0x0000001100007c02 */ /* 0x002fce0008000f00 */
.L_x_104:
[----:B-1----:R1:W2:Y:S02]  /*6870*/  SYNCS.PHASECHK.TRANS64.TRYWAIT P0, [R0+URZ+0x20], R3 ;  /* 0x00002003000075a7 */ /* 0x0022a400080011ff */
[----:B--2---:R-:W-:Y:S05]  /*6880*/  @!P0 NANOSLEEP.SYNCS 0x989680 ;  /* 0x009896800000895d */ /* 0x004fea0003900000 */
[----:B------:R-:W2:Y:S02]  /*6890*/  @!P0 SYNCS.PHASECHK.TRANS64 P0, [R0+URZ+0x20], R3 ;  /* 0x00002003000085a7 */ /* 0x000ea400080010ff */
[----:B--2---:R-:W-:Y:S05]  /*68a0*/  @!P0 BRA `(.L_x_104) ;  /* 0xfffffffc00f08947 */ /* 0x004fea000383ffff */
[----:B------:R-:W-:Y:S05]  /*68b0*/  BRA `(.L_x_33) ;  /* 0xffffffb000fc7947 */ /* 0x000fea000383ffff */
.L_x_39:
[----:B-1----:R1:W2:Y:S02]  /*68c0*/  SYNCS.PHASECHK.TRANS64.TRYWAIT P0, [R3+URZ+0x60], R0 ;  /* 0x00006000030075a7 */ /* 0x0022a400080011ff */
[----:B--2---:R-:W-:Y:S05]  /*68d0*/  @!P0 NANOSLEEP.SYNCS 0x989680 ;  /* 0x009896800000895d */ /* 0x004fea0003900000 */
[----:B------:R-:W2:Y:S02]  /*68e0*/  @!P0 SYNCS.PHASECHK.TRANS64 P0, [R3+URZ+0x60], R0 ;  /* 0x00006000030085a7 */ /* 0x000ea400080010ff */
[----:B--2---:R-:W-:Y:S05]  /*68f0*/  @!P0 BRA `(.L_x_39) ;  /* 0xfffffffc00f08947 */ /* 0x004fea000383ffff */
[----:B------:R-:W-:Y:S05]  /*6900*/  BRA `(.L_x_105) ;  /* 0xffffffb400a07947 */ /* 0x000fea000383ffff */
.L_x_43:
[----:B------:R-:W-:-:S07]  /*6910*/  MOV R0, UR4 ;  /* 0x0000000400007c02 */ /* 0x000fce0008000f00 */
.L_x_106:
[----:B-1----:R1:W2:Y:S02]  /*6920*/  SYNCS.PHASECHK.TRANS64.TRYWAIT P0, [R0+URZ], R2 ;  /* 0x00000002000075a7 */ /* 0x0022a400080011ff */
[----:B--2---:R-:W-:Y:S05]  /*6930*/  @!P0 NANOSLEEP.SYNCS 0x989680 ;  /* 0x009896800000895d */ /* 0x004fea0003900000 */
[----:B------:R-:W2:Y:S02]  /*6940*/  @!P0 SYNCS.PHASECHK.TRANS64 P0, [R0+URZ], R2 ;  /* 0x00000002000085a7 */ /* 0x000ea400080010ff */
[----:B--2---:R-:W-:Y:S05]  /*6950*/  @!P0 BRA `(.L_x_106) ;  /* 0xfffffffc00f08947 */ /* 0x004fea000383ffff */
[----:B------:R-:W-:Y:S05]  /*6960*/  BRA `(.L_x_107) ;  /* 0xffffffbc00447947 */ /* 0x000fea000383ffff */
.L_x_44:
[----:B------:R-:W-:-:S07]  /*6970*/  MOV R0, UR5 ;  /* 0x0000000500007c02 */ /* 0x000fce0008000f00 */
.L_x_108:
[----:B-1----:R1:W2:Y:S02]  /*6980*/  SYNCS.PHASECHK.TRANS64.TRYWAIT P0, [R0+URZ], R3 ;  /* 0x00000003000075a7 */ /* 0x0022a400080011ff */
[----:B--2---:R-:W-:Y:S05]  /*6990*/  @!P0 NANOSLEEP.SYNCS 0x989680 ;  /* 0x009896800000895d */ /* 0x004fea0003900000 */
[----:B------:R-:W2:Y:S02]  /*69a0*/  @!P0 SYNCS.PHASECHK.TRANS64 P0, [R0+URZ], R3 ;  /* 0x00000003000085a7 */ /* 0x000ea400080010ff */
[----:B--2---:R-:W-:Y:S05]  /*69b0*/  @!P0 BRA `(.L_x_108) ;  /* 0xfffffffc00f08947 */ /* 0x004fea000383ffff */
[----:B------:R-:W-:Y:S05]  /*69c0*/  BRA `(.L_x_109) ;  /* 0xffffffbc00507947 */ /* 0x000fea000383ffff */
.L_x_45:
[----:B------:R-:W-:-:S07]  /*69d0*/  MOV R0, UR5 ;  /* 0x0000000500007c02 */ /* 0x000fce0008000f00 */
.L_x_110:
[----:B-1----:R1:W2:Y:S02]  /*69e0*/  SYNCS.PHASECHK.TRANS64.TRYWAIT P0, [R0+URZ], R3 ;  /* 0x00000003000075a7 */ /* 0x0022a400080011ff */
[----:B--2---:R-:W-:Y:S05]  /*69f0*/  @!P0 NANOSLEEP.SYNCS 0x989680 ;  /* 0x009896800000895d */ /* 0x004fea0003900000 */
[----:B------:R-:W2:Y:S02]  /*6a00*/  @!P0 SYNCS.PHASECHK.TRANS64 P0, [R0+URZ], R3 ;  /* 0x00000003000085a7 */ /* 0x000ea400080010ff */
[----:B--2---:R-:W-:Y:S05]  /*6a10*/  @!P0 BRA `(.L_x_110) ;  /* 0xfffffffc00f08947 */ /* 0x004fea000383ffff */
[----:B------:R-:W-:Y:S05]  /*6a20*/  BRA `(.L_x_111) ;  /* 0xffffffbc005c7947 */ /* 0x000fea000383ffff */
.L_x_48:
[----:B--2---:R2:W3:Y:S02]  /*6a30*/  SYNCS.PHASECHK.TRANS64.TRYWAIT P0, [R2+URZ+0xc0], R4 ;  /* 0x0000c004020075a7 */ /* 0x0044e400080011ff */
[----:B---3--:R-:W-:Y:S05]  /*6a40*/  @!P0 NANOSLEEP.SYNCS 0x989680 ;  /* 0x009896800000895d */ /* 0x008fea0003900000 */
[----:B------:R-:W3:Y:S02]  /*6a50*/  @!P0 SYNCS.PHASECHK.TRANS64 P0, [R2+URZ+0xc0], R4 ;  /* 0x0000c004020085a7 */ /* 0x000ee400080010ff */
[----:B---3--:R-:W-:Y:S05]  /*6a60*/  @!P0 BRA `(.L_x_48) ;  /* 0xfffffffc00f08947 */ /* 0x008fea000383ffff */
[----:B------:R-:W-:Y:S05]  /*6a70*/  BRA `(.L_x_112) ;  /* 0xffffffbc00b87947 */ /* 0x000fea000383ffff */
.L_x_49:
[----:B------:R-:W-:-:S07]  /*6a80*/  MOV R2, UR4 ;  /* 0x0000000400027c02 */ /* 0x000fce0008000f00 */
.L_x_113:
[----:B--2---:R2:W3:Y:S02]  /*6a90*/  SYNCS.PHASECHK.TRANS64.TRYWAIT P0, [R2+URZ+0x70], R5 ;  /* 0x00007005020075a7 */ /* 0x0044e400080011ff */
[----:B---3--:R-:W-:Y:S05]  /*6aa0*/  @!P0 NANOSLEEP.SYNCS 0x989680 ;  /* 0x009896800000895d */ /* 0x008fea0003900000 */
[----:B------:R-:W3:Y:S02]  /*6ab0*/  @!P0 SYNCS.PHASECHK.TRANS64 P0, [R2+URZ+0x70], R5 ;  /* 0x00007005020085a7 */ /* 0x000ee400080010ff */
[----:B---3--:R-:W-:Y:S05]  /*6ac0*/  @!P0 BRA `(.L_x_113) ;  /* 0xfffffffc00f08947 */ /* 0x008fea000383ffff */
[----:B------:R-:W-:Y:S05]  /*6ad0*/  BRA `(.L_x_114) ;  /* 0xffffffbc00c87947 */ /* 0x000fea000383ffff */
.L_x_50:
[----:B--2---:R2:W3:Y:S02]  /*6ae0*/  SYNCS.PHASECHK.TRANS64.TRYWAIT P1, [R2+URZ+0x60], R4 ;  /* 0x00006004020075a7 */ /* 0x0044e400080211ff */
[----:B---3--:R-:W-:Y:S05]  /*6af0*/  @!P1 NANOSLEEP.SYNCS 0x989680 ;  /* 0x009896800000995d */ /* 0x008fea0003900000 */
[----:B------:R-:W3:Y:S02]  /*6b00*/  @!P1 SYNCS.PHASECHK.TRANS64 P1, [R2+URZ+0x60], R4 ;  /* 0x00006004020095a7 */ /* 0x000ee400080210ff */
[----:B---3--:R-:W-:Y:S05]  /*6b10*/  @!P1 BRA `(.L_x_50) ;  /* 0xfffffffc00f09947 */ /* 0x008fea000383ffff */
[----:B------:R-:W-:Y:S05]  /*6b20*/  BRA `(.L_x_115) ;  /* 0xffffffbc00f87947 */ /* 0x000fea000383ffff */
.L_x_53:
[----:B------:R-:W-:-:S07]  /*6b30*/  MOV R0, UR4 ;  /* 0x0000000400007c02 */ /* 0x000fce0008000f00 */
.L_x_116:
[----:B--2---:R2:W3:Y:S02]  /*6b40*/  SYNCS.PHASECHK.TRANS64.TRYWAIT P0, [R0+URZ+0x70], R2 ;  /* 0x00007002000075a7 */ /* 0x0044e400080011ff */
[----:B---3--:R-:W-:Y:S05]  /*6b50*/  @!P0 NANOSLEEP.SYNCS 0x989680 ;  /* 0x009896800000895d */ /* 0x008fea0003900000 */
[----:B------:R-:W3:Y:S02]  /*6b60*/  @!P0 SYNCS.PHASECHK.TRANS64 P0, [R0+URZ+0x70], R2 ;  /* 0x00007002000085a7 */ /* 0x000ee400080010ff */
[----:B---3--:R-:W-:Y:S05]  /*6b70*/  @!P0 BRA `(.L_x_116) ;  /* 0xfffffffc00f08947 */ /* 0x008fea000383ffff */
[----:B------:R-:W-:Y:S05]  /*6b80*/  BRA `(.L_x_52) ;  /* 0xffffffc0004c7947 */ /* 0x000fea000383ffff */
.L_x_60:
[----:B-1----:R1:W2:Y:S02]  /*6b90*/  SYNCS.PHASECHK.TRANS64.TRYWAIT P1, [R0+URZ+0x60], R2 ;  /* 0x00006002000075a7 */ /* 0x0022a400080211ff */
[----:B--2---:R-:W-:Y:S05]  /*6ba0*/  @!P1 NANOSLEEP.SYNCS 0x989680 ;  /* 0x009896800000995d */ /* 0x004fea0003900000 */
[----:B------:R-:W2:Y:S02]  /*6bb0*/  @!P1 SYNCS.PHASECHK.TRANS64 P1, [R0+URZ+0x60], R2 ;  /* 0x00006002000095a7 */ /* 0x000ea400080210ff */
[----:B--2---:R-:W-:Y:S05]  /*6bc0*/  @!P1 BRA `(.L_x_60) ;  /* 0xfffffffc00f09947 */ /* 0x004fea000383ffff */
[----:B------:R-:W-:Y:S05]  /*6bd0*/  BRA `(.L_x_117) ;  /* 0xffffffc400b07947 */ /* 0x000fea000383ffff */
.L_x_61:
[----:B------:R-:W-:-:S07]  /*6be0*/  MOV R2, UR23 ;  /* 0x0000001700027c02 */ /* 0x000fce0008000f00 */
.L_x_118:
[----:B-1----:R1:W2:Y:S02]  /*6bf0*/  SYNCS.PHASECHK.TRANS64.TRYWAIT P0, [R2+URZ+0xa0], R0 ;  /* 0x0000a000020075a7 */ /* 0x0022a400080011ff */
[----:B--2---:R-:W-:Y:S05]  /*6c00*/  @!P0 NANOSLEEP.SYNCS 0x989680 ;  /* 0x009896800000895d */ /* 0x004fea0003900000 */
[----:B------:R-:W2:Y:S02]  /*6c10*/  @!P0 SYNCS.PHASECHK.TRANS64 P0, [R2+URZ+0xa0], R0 ;  /* 0x0000a000020085a7 */ /* 0x000ea400080010ff */
[----:B--2---:R-:W-:Y:S05]  /*6c20*/  @!P0 BRA `(.L_x_118) ;  /* 0xfffffffc00f08947 */ /* 0x004fea000383ffff */
[----:B------:R-:W-:Y:S05]  /*6c30*/  BRA `(.L_x_119) ;  /* 0xffffffc800007947 */ /* 0x000fea000383ffff */
.L_x_64:
[----:B------:R-:W-:Y:S07]  /*6c40*/  MOV R0, UR5 ;  /* 0x0000000500007c02 */ /* 0x000fee0008000f00 */
.L_x_120:
[----:B-1----:R1:W2:Y:S02]  /*6c50*/  SYNCS.PHASECHK.TRANS64.TRYWAIT P0, [R0+URZ], R2 ;  /* 0x00000002000075a7 */ /* 0x0022a400080011ff */
[----:B--2---:R-:W-:Y:S05]  /*6c60*/  @!P0 NANOSLEEP.SYNCS 0x989680 ;  /* 0x009896800000895d */ /* 0x004fea0003900000 */
[----:B------:R-:W2:Y:S02]  /*6c70*/  @!P0 SYNCS.PHASECHK.TRANS64 P0, [R0+URZ], R2 ;  /* 0x00000002000085a7 */ /* 0x000ea400080010ff */
[----:B--2---:R-:W-:Y:S05]  /*6c80*/  @!P0 BRA `(.L_x_120) ;  /* 0xfffffffc00f08947 */ /* 0x004fea000383ffff */
[----:B------:R-:W-:Y:S05]  /*6c90*/  BRA `(.L_x_63) ;  /* 0xffffffc8001c7947 */ /* 0x000fea000383ffff */
.L_x_67:
[----:B------:R-:W-:-:S07]  /*6ca0*/  MOV R0, UR4 ;  /* 0x0000000400007c02 */ /* 0x000fce0008000f00 */
.L_x_121:
[----:B--2---:R2:W4:Y:S02]  /*6cb0*/  SYNCS.PHASECHK.TRANS64.TRYWAIT P0, [R0+URZ], R2 ;  /* 0x00000002000075a7 */ /* 0x00452400080011ff */
[----:B----4-:R-:W-:Y:S05]  /*6cc0*/  @!P0 NANOSLEEP.SYNCS 0x989680 ;  /* 0x009896800000895d */ /* 0x010fea0003900000 */
[----:B------:R-:W4:Y:S02]  /*6cd0*/  @!P0 SYNCS.PHASECHK.TRANS64 P0, [R0+URZ], R2 ;  /* 0x00000002000085a7 */ /* 0x000f2400080010ff */
[----:B----4-:R-:W-:Y:S05]  /*6ce0*/  @!P0 BRA `(.L_x_121) ;  /* 0xfffffffc00f08947 */ /* 0x010fea000383ffff */
[----:B------:R-:W-:Y:S05]  /*6cf0*/  BRA `(.L_x_122) ;  /* 0xffffffc800d07947 */ /* 0x000fea000383ffff */
.L_x_68:
[----:B------:R-:W-:-:S07]  /*6d00*/  MOV R0, UR5 ;  /* 0x0000000500007c02 */ /* 0x000fce0008000f00 */
.L_x_123:
[----:B-1----:R1:W2:Y:S02]  /*6d10*/  SYNCS.PHASECHK.TRANS64.TRYWAIT P0, [R0+URZ], R3 ;  /* 0x00000003000075a7 */ /* 0x0022a400080011ff */
[----:B--2---:R-:W-:Y:S05]  /*6d20*/  @!P0 NANOSLEEP.SYNCS 0x989680 ;  /* 0x009896800000895d */ /* 0x004fea0003900000 */
[----:B------:R-:W2:Y:S02]  /*6d30*/  @!P0 SYNCS.PHASECHK.TRANS64 P0, [R0+URZ], R3 ;  /* 0x00000003000085a7 */ /* 0x000ea400080010ff */
[----:B--2---:R-:W-:Y:S05]  /*6d40*/  @!P0 BRA `(.L_x_123) ;  /* 0xfffffffc00f08947 */ /* 0x004fea000383ffff */
[----:B------:R-:W-:Y:S05]  /*6d50*/  BRA `(.L_x_124) ;  /* 0xffffffc800dc7947 */ /* 0x000fea000383ffff */
.L_x_69:
[----:B------:R-:W-:-:S07]  /*6d60*/  MOV R0, UR5 ;  /* 0x0000000500007c02 */ /* 0x000fce0008000f00 */
.L_x_125:
[----:B-1----:R1:W2:Y:S02]  /*6d70*/  SYNCS.PHASECHK.TRANS64.TRYWAIT P0, [R0+URZ], R3 ;  /* 0x00000003000075a7 */ /* 0x0022a400080011ff */
[----:B--2---:R-:W-:Y:S05]  /*6d80*/  @!P0 NANOSLEEP.SYNCS 0x989680 ;  /* 0x009896800000895d */ /* 0x004fea0003900000 */
[----:B------:R-:W2:Y:S02]  /*6d90*/  @!P0 SYNCS.PHASECHK.TRANS64 P0, [R0+URZ], R3 ;  /* 0x00000003000085a7 */ /* 0x000ea400080010ff */
[----:B--2---:R-:W-:Y:S05]  /*6da0*/  @!P0 BRA `(.L_x_125) ;  /* 0xfffffffc00f08947 */ /* 0x004fea000383ffff */
[----:B------:R-:W-:Y:S05]  /*6db0*/  BRA `(.L_x_126) ;  /* 0xffffffc800e87947 */ /* 0x000fea000383ffff */
.L_x_70:
[----:B-1----:R-:W-:-:S07]  /*6dc0*/  MOV R0, UR4 ;  /* 0x0000000400007c02 */ /* 0x002fce0008000f00 */
.L_x_127:
[----:B-1----:R1:W2:Y:S02]  /*6dd0*/  SYNCS.PHASECHK.TRANS64.TRYWAIT P0, [R0+URZ], R2 ;  /* 0x00000002000075a7 */ /* 0x0022a400080011ff */
[----:B--2---:R-:W-:Y:S05]  /*6de0*/  @!P0 NANOSLEEP.SYNCS 0x989680 ;  /* 0x009896800000895d */ /* 0x004fea0003900000 */
[----:B------:R-:W2:Y:S02]  /*6df0*/  @!P0 SYNCS.PHASECHK.TRANS64 P0, [R0+URZ], R2 ;  /* 0x00000002000085a7 */ /* 0x000ea400080010ff */
[----:B--2---:R-:W-:Y:S05]  /*6e00*/  @!P0 BRA `(.L_x_127) ;  /* 0xfffffffc00f08947 */ /* 0x004fea000383ffff */
[----:B------:R-:W-:Y:S05]  /*6e10*/  BRA `(.L_x_128) ;  /* 0xffffffc800f47947 */ /* 0x000fea000383ffff */
.L_x_75:
[----:B--2---:R2:W3:Y:S02]  /*6e20*/  SYNCS.PHASECHK.TRANS64.TRYWAIT P0, [R3+URZ+0x60], R0 ;  /* 0x00006000030075a7 */ /* 0x0044e400080011ff */
[----:B---3--:R-:W-:Y:S05]  /*6e30*/  @!P0 NANOSLEEP.SYNCS 0x989680 ;  /* 0x009896800000895d */ /* 0x008fea0003900000 */
[----:B------:R-:W3:Y:S02]  /*6e40*/  @!P0 SYNCS.PHASECHK.TRANS64 P0, [R3+URZ+0x60], R0 ;  /* 0x00006000030085a7 */ /* 0x000ee400080010ff */
[----:B---3--:R-:W-:Y:S05]  /*6e50*/  @!P0 BRA `(.L_x_75) ;  /* 0xfffffffc00f08947 */ /* 0x008fea000383ffff */
[----:B------:R-:W-:Y:S05]  /*6e60*/  BRA `(.L_x_129) ;  /* 0xffffffd0001c7947 */ /* 0x000fea000383ffff */
.L_x_78:
[----:B--2---:R-:W-:Y:S07]  /*6e70*/  MOV R0, UR17 ;  /* 0x0000001100007c02 */ /* 0x004fee0008000f00 */
.L_x_130:
[----:B--2---:R2:W3:Y:S02]  /*6e80*/  SYNCS.PHASECHK.TRANS64.TRYWAIT P1, [R0+URZ+0x58], R3 ;  /* 0x00005803000075a7 */ /* 0x0044e400080211ff */
[----:B---3--:R-:W-:Y:S05]  /*6e90*/  @!P1 NANOSLEEP.SYNCS 0x989680 ;  /* 0x009896800000995d */ /* 0x008fea0003900000 */
[----:B------:R-:W3:Y:S02]  /*6ea0*/  @!P1 SYNCS.PHASECHK.TRANS64 P1, [R0+URZ+0x58], R3 ;  /* 0x00005803000095a7 */ /* 0x000ee400080210ff */
[----:B---3--:R-:W-:Y:S05]  /*6eb0*/  @!P1 BRA `(.L_x_130) ;  /* 0xfffffffc00f09947 */ /* 0x008fea000383ffff */
[----:B------:R-:W-:Y:S05]  /*6ec0*/  BRA `(.L_x_77) ;  /* 0xffffffd400907947 */ /* 0x000fea000383ffff */
.L_x_81:
[----:B--2---:R-:W-:Y:S07]  /*6ed0*/  MOV R0, UR17 ;  /* 0x0000001100007c02 */ /* 0x004fee0008000f00 */
.L_x_131:
[----:B--2---:R2:W3:Y:S02]  /*6ee0*/  SYNCS.PHASECHK.TRANS64.TRYWAIT P0, [R0+URZ+0x48], R2 ;  /* 0x00004802000075a7 */ /* 0x0044e400080011ff */
[----:B---3--:R-:W-:Y:S05]  /*6ef0*/  @!P0 NANOSLEEP.SYNCS 0x989680 ;  /* 0x009896800000895d */ /* 0x008fea0003900000 */
[----:B------:R-:W3:Y:S02]  /*6f00*/  @!P0 SYNCS.PHASECHK.TRANS64 P0, [R0+URZ+0x48], R2 ;  /* 0x00004802000085a7 */ /* 0x000ee400080010ff */
[----:B---3--:R-:W-:Y:S05]  /*6f10*/  @!P0 BRA `(.L_x_131) ;  /* 0xfffffffc00f08947 */ /* 0x008fea000383ffff */
[----:B------:R-:W-:Y:S05]  /*6f20*/  BRA `(.L_x_132) ;  /* 0xffffffd400e47947 */ /* 0x000fea000383ffff */
.L_x_84:
[----:B---3--:R3:W1:Y:S02]  /*6f30*/  SYNCS.PHASECHK.TRANS64.TRYWAIT P0, [R3+URZ+0x60], R0 ;  /* 0x00006000030075a7 */ /* 0x00866400080011ff */
[----:B-1----:R-:W-:Y:S05]  /*6f40*/  @!P0 NANOSLEEP.SYNCS 0x989680 ;  /* 0x009896800000895d */ /* 0x002fea0003900000 */
[----:B------:R-:W1:Y:S02]  /*6f50*/  @!P0 SYNCS.PHASECHK.TRANS64 P0, [R3+URZ+0x60], R0 ;  /* 0x00006000030085a7 */ /* 0x000e6400080010ff */
[----:B-1----:R-:W-:Y:S05]  /*6f60*/  @!P0 BRA `(.L_x_84) ;  /* 0xfffffffc00f08947 */ /* 0x002fea000383ffff */
[----:B------:R-:W-:Y:S05]  /*6f70*/  BRA `(.L_x_133) ;  /* 0xffffffdc002c7947 */ /* 0x000fea000383ffff */
.L_x_95:
[----:B-1----:R-:W-:Y:S04]  /*6f80*/  MOV R0, UR44 ;  /* 0x0000002c00007c02 */ /* 0x002fe80008000f00 */
[----:B------:R1:W2:Y:S03]  /*6f90*/  SYNCS.PHASECHK.TRANS64.TRYWAIT P1, [R0+URZ+0x40], R4 ;  /* 0x00004004000075a7 */ /* 0x0002a600080211ff */
[----:B--2---:R-:W-:Y:S05]  /*6fa0*/  @!P1 NANOSLEEP.SYNCS 0x989680 ;  /* 0x009896800000995d */ /* 0x004fea0003900000 */
[----:B------:R-:W2:Y:S02]  /*6fb0*/  @!P1 SYNCS.PHASECHK.TRANS64 P1, [R0+URZ+0x40], R4 ;  /* 0x00004004000095a7 */ /* 0x000ea400080210ff */
[----:B--2---:R-:W-:Y:S05]  /*6fc0*/  @!P1 BRA `(.L_x_95) ;  /* 0xfffffffc00ec9947 */ /* 0x004fea000383ffff */
[----:B------:R-:W-:Y:S05]  /*6fd0*/  BRA `(.L_x_94) ;  /* 0xffffffe8007c7947 */ /* 0x000fea000383ffff */
.L_x_97:
[----:B------:R1:W1:Y:S02]  /*6fe0*/  SYNCS.PHASECHK.TRANS64.TRYWAIT P1, [R16+URZ+0x80], R3 ;  /* 0x00008003100075a7 */ /* 0x00026400080211ff */
[----:B-1----:R-:W-:Y:S05]  /*6ff0*/  @!P1 NANOSLEEP.SYNCS 0x989680 ;  /* 0x009896800000995d */ /* 0x002fea0003900000 */
[----:B------:R-:W1:Y:S02]  /*7000*/  @!P1 SYNCS.PHASECHK.TRANS64 P1, [R16+URZ+0x80], R3 ;  /* 0x00008003100095a7 */ /* 0x000e6400080210ff */
[----:B-1----:R-:W-:Y:S05]  /*7010*/  @!P1 BRA `(.L_x_97) ;  /* 0xfffffffc00f09947 */ /* 0x002fea000383ffff */
[----:B------:R-:W-:Y:S05]  /*7020*/  BRA `(.L_x_96) ;  /* 0xffffffe800b87947 */ /* 0x000fea000383ffff */
        .weak           $__internal_0_$__cuda_sm10x_tcgen05_guardrail_trap_col_being_dealloced_not_returned_by_alloc
        .type           $__internal_0_$__cuda_sm10x_tcgen05_guardrail_trap_col_being_dealloced_not_returned_by_alloc,@function
        .size           $__internal_0_$__cuda_sm10x_tcgen05_guardrail_trap_col_being_dealloced_not_returned_by_alloc,($__internal_1_$__cuda_sm10x_tcgen05_guardrail_trap_phase_invalid_during_alloc - $__internal_0_$__cuda_sm10x_tcgen05_guardrail_trap_col_being_dealloced_not_returned_by_alloc)
$__internal_0_$__cuda_sm10x_tcgen05_guardrail_trap_col_being_dealloced_not_returned_by_alloc:
[----:B------:R-:W-:Y:S05]  /*7030*/  BPT.TRAP 0x1 ;  /* 0x000000040000795c */ /* 0x000fea0000300000 */
[----:B------:R-:W-:-:S04]  /*7040*/  HFMA2 R3, -RZ, RZ, 0, 0 ;  /* 0x00000000ff037431 */ /* 0x000fc800000001ff */
[----:B------:R-:W-:Y:S05]  /*7050*/  RET.REL.NODEC R2 `(_ZN7cutlass13device_kernelINS_4gemm6kernel13GemmUniversalIN4cute5tupleIJiiiiEEENS1_10collective13CollectiveMmaINS1_35MainloopSm100TmaUmmaWarpSpecializedILi4ELi2ELi4ENS5_IJNS4_1CILi2EEENSA_ILi1EEESC_EEEEENS5_IJNSA_ILi64EEESF_SF_EEEaNS5_IJlSC_lEEEaSH_NS4_8TiledMMAINS4_8MMA_AtomIJNS4_15SM100_MMA_S8_SSIaaiLi64ELi64ELNS4_4UMMA5MajorE0ELSM_0ELNSL_8SaturateE0EEEEEENS4_6LayoutINS5_IJSC_SC_SC_EEENS5_IJNSA_ILi0EEESS_SS_EEEEENS5_IJNS4_10UnderscoreESV_SV_EEEEENS4_13SM90_TMA_LOADENS4_14ComposedLayoutINS4_7SwizzleILi2ELi4ELi3EEENS4_18smem_ptr_flag_bitsILi8EEENSQ_INS5_IJNSA_ILi8EEESF_EEENS5_IJSF_SC_EEEEEEEvNS4_8identityENS4_23SM90_TMA_LOAD_MULTICASTES18_vS19_EENS_8epilogue10collective18CollectiveEpilogueINS1C_23Sm100TmaWarpSpecializedILi1ELi1ELi32ELb0ELb0EEEJSG_NS5_IJNSQ_ISF_SC_EES1H_EEEaSH_aSH_NS1C_6fusion15FusionCallbacksIS1G_NS1J_17LinearCombinationIaiaiLNS_15FloatRoundStyleE2EEESG_S1I_JEEENS4_5SM1004TMEM4LOAD26SM100_TMEM_LOAD_16dp32b32xESY_S18_NS4_39AutoVectorizingCopyWithAssumedAlignmentILi128EEENS4_14SM90_TMA_STOREES18_S1U_S1U_EEEvvEEEEvNT_6ParamsE) ;  /* 0xffffff8c02e87950 */ /* 0x000fea0003c3ffff */
        .weak           $__internal_1_$__cuda_sm10x_tcgen05_guardrail_trap_phase_invalid_during_alloc
        .type           $__internal_1_$__cuda_sm10x_tcgen05_guardrail_trap_phase_invalid_during_alloc,@function
        .size           $__internal_1_$__cuda_sm10x_tcgen05_guardrail_trap_phase_invalid_during_alloc,($__internal_2_$__cuda_sm10x_tcgen05_guardrail_trap_unallocated_columns_being_dealloced - $__internal_1_$__cuda_sm10x_tcgen05_guardrail_trap_phase_invalid_during_alloc)
$__internal_1_$__cuda_sm10x_tcgen05_guardrail_trap_phase_invalid_during_alloc:
[----:B------:R-:W-:Y:S05]  /*7060*/  BPT.TRAP 0x1 ;  /* 0x000000040000795c */ /* 0x000fea0000300000 */
[----:B------:R-:W-:-:S04]  /*7070*/  MOV R5, 0x0 ;  /* 0x0000000000057802 */ /* 0x000fc80000000f00 */
[----:B------:R-:W-:Y:S05]  /*7080*/  RET.REL.NODEC R4 `(_ZN7cutlass13device_kernelINS_4gemm6kernel13GemmUniversalIN4cute5tupleIJiiiiEEENS1_10collective13CollectiveMmaINS1_35MainloopSm100TmaUmmaWarpSpecializedILi4ELi2ELi4ENS5_IJNS4_1CILi2EEENSA_ILi1EEESC_EEEEENS5_IJNSA_ILi64EEESF_SF_EEEaNS5_IJlSC_lEEEaSH_NS4_8TiledMMAINS4_8MMA_AtomIJNS4_15SM100_MMA_S8_SSIaaiLi64ELi64ELNS4_4UMMA5MajorE0ELSM_0ELNSL_8SaturateE0EEEEEENS4_6LayoutINS5_IJSC_SC_SC_EEENS5_IJNSA_ILi0EEESS_SS_EEEEENS5_IJNS4_10UnderscoreESV_SV_EEEEENS4_13SM90_TMA_LOADENS4_14ComposedLayoutINS4_7SwizzleILi2ELi4ELi3EEENS4_18smem_ptr_flag_bitsILi8EEENSQ_INS5_IJNSA_ILi8EEESF_EEENS5_IJSF_SC_EEEEEEEvNS4_8identityENS4_23SM90_TMA_LOAD_MULTICASTES18_vS19_EENS_8epilogue10collective18CollectiveEpilogueINS1C_23Sm100TmaWarpSpecializedILi1ELi1ELi32ELb0ELb0EEEJSG_NS5_IJNSQ_ISF_SC_EES1H_EEEaSH_aSH_NS1C_6fusion15FusionCallbacksIS1G_NS1J_17LinearCombinationIaiaiLNS_15FloatRoundStyleE2EEESG_S1I_JEEENS4_5SM1004TMEM4LOAD26SM100_TMEM_LOAD_16dp32b32xESY_S18_NS4_39AutoVectorizingCopyWithAssumedAlignmentILi128EEENS4_14SM90_TMA_STOREES18_S1U_S1U_EEEvvEEEEvNT_6ParamsE) ;  /* 0xffffff8c04dc7950 */ /* 0x000fea0003c3ffff */
        .weak           $__internal_2_$__cuda_sm10x_tcgen05_guardrail_trap_unallocated_columns_being_dealloced
        .type           $__internal_2_$__cuda_sm10x_tcgen05_guardrail_trap_unallocated_columns_being_dealloced,@function
        .size           $__internal_2_$__cuda_sm10x_tcgen05_guardrail_trap_unallocated_columns_being_dealloced,(.L_x_135 - $__internal_2_$__cuda_sm10x_tcgen05_guardrail_trap_unallocated_columns_being_dealloced)
$__internal_2_$__cuda_sm10x_tcgen05_guardrail_trap_unallocated_columns_being_dealloced:
[----:B------:R-:W-:Y:S05]  /*7090*/  BPT.TRAP 0x1 ;  /* 0x000000040000795c */ /* 0x000fea0000300000 */
[----:B------:R-:W-:-:S04]  /*70a0*/  HFMA2 R3, -RZ, RZ, 0, 0 ;  /* 0x00000000ff037431 */ /* 0x000fc800000001ff */
[----:B------:R-:W-:Y:S05]  /*70b0*/  RET.REL.NODEC R2 `(_ZN7cutlass13device_kernelINS_4gemm6kernel13GemmUniversalIN4cute5tupleIJiiiiEEENS1_10collective13CollectiveMmaINS1_35MainloopSm100TmaUmmaWarpSpecializedILi4ELi2ELi4ENS5_IJNS4_1CILi2EEENSA_ILi1EEESC_EEEEENS5_IJNSA_ILi64EEESF_SF_EEEaNS5_IJlSC_lEEEaSH_NS4_8TiledMMAINS4_8MMA_AtomIJNS4_15SM100_MMA_S8_SSIaaiLi64ELi64ELNS4_4UMMA5MajorE0ELSM_0ELNSL_8SaturateE0EEEEEENS4_6LayoutINS5_IJSC_SC_SC_EEENS5_IJNSA_ILi0EEESS_SS_EEEEENS5_IJNS4_10UnderscoreESV_SV_EEEEENS4_13SM90_TMA_LOADENS4_14ComposedLayoutINS4_7SwizzleILi2ELi4ELi3EEENS4_18smem_ptr_flag_bitsILi8EEENSQ_INS5_IJNSA_ILi8EEESF_EEENS5_IJSF_SC_EEEEEEEvNS4_8identityENS4_23SM90_TMA_LOAD_MULTICASTES18_vS19_EENS_8epilogue10collective18CollectiveEpilogueINS1C_23Sm100TmaWarpSpecializedILi1ELi1ELi32ELb0ELb0EEEJSG_NS5_IJNSQ_ISF_SC_EES1H_EEEaSH_aSH_NS1C_6fusion15FusionCallbacksIS1G_NS1J_17LinearCombinationIaiaiLNS_15FloatRoundStyleE2EEESG_S1I_JEEENS4_5SM1004TMEM4LOAD26SM100_TMEM_LOAD_16dp32b32xESY_S18_NS4_39AutoVectorizingCopyWithAssumedAlignmentILi128EEENS4_14SM90_TMA_STOREES18_S1U_S1U_EEEvvEEEEvNT_6ParamsE) ;  /* 0xffffff8c02d07950 */ /* 0x000fea0003c3ffff */
.L_x_134:
[----:B------:R-:W-:-:S00]  /*70c0*/  BRA `(.L_x_134) ;  /* 0xfffffffc00fc7947 */ /* 0x000fc0000383ffff */
[----:B------:R-:W-:-:S00]  /*70d0*/  NOP ;  /* 0x0000000000007918 */ /* 0x000fc00000000000 */
        /* <DEDUP_REMOVED lines=10> */
.L_x_135:


//--------------------- .nv.global.init           --------------------------
	.section	.nv.global.init,"aw",@progbits
.nv.global.init:
	.type		$str$27,@object
	.size		$str$27,($str$28 - $str$27)
$str$27:
        /*0000*/ 	.byte	0x28, 0x61, 0x64, 0x64, 0x72, 0x65, 0x73, 0x73, 0x20, 0x26, 0x20, 0x6d, 0x61, 0x73, 0x6b, 0x29
        /*0010*/ 	.byte	0x20, 0x3d, 0x3d, 0x20, 0x30, 0x00
	.type		$str$28,@object
	.size		$str$28,($str$26 - $str$28)
$str$28:
        /*0016*/ 	.byte	0x2f, 0x74, 0x6d, 0x70, 0x2f, 0x63, 0x75, 0x74, 0x6c, 0x61, 0x73, 0x73, 0x5f, 0x73, 0x77, 0x65
        /*0026*/ 	.byte	0x65, 0x70, 0x5f, 0x73, 0x72, 0x63, 0x2f, 0x69, 0x6e, 0x63, 0x6c, 0x75, 0x64, 0x65, 0x2f, 0x63
        /*0036*/ 	.byte	0x75, 0x74, 0x65, 0x2f, 0x70, 0x6f, 0x69, 0x6e, 0x74, 0x65, 0x72, 0x5f, 0x66, 0x6c, 0x61, 0x67
        /*0046*/ 	.byte	0x67, 0x65, 0x64, 0x2e, 0x68, 0x70, 0x70, 0x00
	.type		$str$26,@object
	.size		$str$26,($str$25 - $str$26)
$str$26:
        /*004e*/ 	.byte	0x2f, 0x74, 0x6d, 0x70, 0x2f, 0x63, 0x75, 0x74, 0x6c, 0x61, 0x73, 0x73, 0x5f, 0x73, 0x77, 0x65
        /*005e*/ 	.byte	0x65, 0x70, 0x5f, 0x73, 0x72, 0x63, 0x2f, 0x69, 0x6e, 0x63, 0x6c, 0x75, 0x64, 0x65, 0x2f, 0x63
        /*006e*/ 	.byte	0x75, 0x74, 0x65, 0x2f, 0x61, 0x74, 0x6f, 0x6d, 0x2f, 0x63, 0x6f, 0x70, 0x79, 0x5f, 0x74, 0x72
        /*007e*/ 	.byte	0x61, 0x69, 0x74, 0x73, 0x5f, 0x73, 0x6d, 0x31, 0x30, 0x30, 0x2e, 0x68, 0x70, 0x70, 0x00
	.type		$str$25,@object
	.size		$str$25,(__unnamed_1 - $str$25)
$str$25:
        /*008d*/ 	.byte	0x28, 0x28, 0x75, 0x69, 0x6e, 0x74, 0x33, 0x32, 0x5f, 0x74, 0x28, 0x74, 0x68, 0x72, 0x65, 0x61
        /*009d*/ 	.byte	0x64, 0x49, 0x64, 0x78, 0x2e, 0x78, 0x29, 0x20, 0x2f, 0x20, 0x33, 0x32, 0x29, 0x20, 0x25, 0x20
        /*00ad*/ 	.byte	0x34, 0x29, 0x20, 0x3d, 0x3d, 0x20, 0x28, 0x28, 0x28, 0x74, 0x6d, 0x65, 0x6d, 0x5f, 0x61, 0x64
        /*00bd*/ 	.byte	0x64, 0x72, 0x20, 0x3e, 0x3e, 0x20, 0x31, 0x36, 0x29, 0x20, 0x2f, 0x20, 0x33, 0x32, 0x29, 0x20
        /*00cd*/ 	.byte	0x25, 0x20, 0x34, 0x29, 0x00
	.type		__unnamed_1,@object
	.size		__unnamed_1,(__unnamed_2 - __unnamed_1)
__unnamed_1:
        /*00d2*/ 	.byte	0x61, 0x75, 0x74, 0x6f, 0x20, 0x63, 0x75, 0x74, 0x65, 0x3a, 0x3a, 0x61, 0x73, 0x5f, 0x70, 0x6f
        /* <DEDUP_REMOVED lines=24> */
        /*0262*/ 	.byte	0x00
	.type		__unnamed_2,@object
	.size		__unnamed_2,(.L_2 - __unnamed_2)
__unnamed_2:
        /* <DEDUP_REMOVED lines=41> */
.L_2:


//--------------------- .nv.shared._ZN7cutlass13device_kernelINS_4gemm6kernel13GemmUniversalIN4cute5tupleIJiiiiEEENS1_10collective13CollectiveMmaINS1_35MainloopSm100TmaUmmaWarpSpecializedILi4ELi2ELi4ENS5_IJNS4_1CILi2EEENSA_ILi1EEESC_EEEEENS5_IJNSA_ILi64EEESF_SF_EEEaNS5_IJlSC_lEEEaSH_NS4_8TiledMMAINS4_8MMA_AtomIJNS4_15SM100_MMA_S8_SSIaaiLi64ELi64ELNS4_4UMMA5MajorE0ELSM_0ELNSL_8SaturateE0EEEEEENS4_6LayoutINS5_IJSC_SC_SC_EEENS5_IJNSA_ILi0EEESS_SS_EEEEENS5_IJNS4_10UnderscoreESV_SV_EEEEENS4_13SM90_TMA_LOADENS4_14ComposedLayoutINS4_7SwizzleILi2ELi4ELi3EEENS4_18smem_ptr_flag_bitsILi8EEENSQ_INS5_IJNSA_ILi8EEESF_EEENS5_IJSF_SC_EEEEEEEvNS4_8identityENS4_23SM90_TMA_LOAD_MULTICASTES18_vS19_EENS_8epilogue10collective18CollectiveEpilogueINS1C_23Sm100TmaWarpSpecializedILi1ELi1ELi32ELb0ELb0EEEJSG_NS5_IJNSQ_ISF_SC_EES1H_EEEaSH_aSH_NS1C_6fusion15FusionCallbacksIS1G_NS1J_17LinearCombinationIaiaiLNS_15FloatRoundStyleE2EEESG_S1I_JEEENS4_5SM1004TMEM4LOAD26SM100_TMEM_LOAD_16dp32b32xESY_S18_NS4_39AutoVectorizingCopyWithAssumedAlignmentILi128EEENS4_14SM90_TMA_STOREES18_S1U_S1U_EEEvvEEEEvNT_6ParamsE --------------------------
	.section	.nv.shared._ZN7cutlass13device_kernelINS_4gemm6kernel13GemmUniversalIN4cute5tupleIJiiiiEEENS1_10collective13CollectiveMmaINS1_35MainloopSm100TmaUmmaWarpSpecializedILi4ELi2ELi4ENS5_IJNS4_1CILi2EEENSA_ILi1EEESC_EEEEENS5_IJNSA_ILi64EEESF_SF_EEEaNS5_IJlSC_lEEEaSH_NS4_8TiledMMAINS4_8MMA_AtomIJNS4_15SM100_MMA_S8_SSIaaiLi64ELi64ELNS4_4UMMA5MajorE0ELSM_0ELNSL_8SaturateE0EEEEEENS4_6LayoutINS5_IJSC_SC_SC_EEENS5_IJNSA_ILi0EEESS_SS_EEEEENS5_IJNS4_10UnderscoreESV_SV_EEEEENS4_13SM90_TMA_LOADENS4_14ComposedLayoutINS4_7SwizzleILi2ELi4ELi3EEENS4_18smem_ptr_flag_bitsILi8EEENSQ_INS5_IJNSA_ILi8EEESF_EEENS5_IJSF_SC_EEEEEEEvNS4_8identityENS4_23SM90_TMA_LOAD_MULTICASTES18_vS19_EENS_8epilogue10collective18CollectiveEpilogueINS1C_23Sm100TmaWarpSpecializedILi1ELi1ELi32ELb0ELb0EEEJSG_NS5_IJNSQ_ISF_SC_EES1H_EEEaSH_aSH_NS1C_6fusion15FusionCallbacksIS1G_NS1J_17LinearCombinationIaiaiLNS_15FloatRoundStyleE2EEESG_S1I_JEEENS4_5SM1004TMEM4LOAD26SM100_TMEM_LOAD_16dp32b32xESY_S18_NS4_39AutoVectorizingCopyWithAssumedAlignmentILi128EEENS4_14SM90_TMA_STOREES18_S1U_S1U_EEEvvEEEEvNT_6ParamsE,"aw",@nobits
	.sectionflags	@""
	.align	16
	.zero		1024


//--------------------- .nv.shared.reserved.0     --------------------------
	.section	.nv.shared.reserved.0,"aw",@nobits
	.weak		__nv_reservedSMEM_offset_0_alias
	.size		__nv_reservedSMEM_offset_0_alias, 0, 64
	.other		__nv_reservedSMEM_offset_0_alias,@"STO_CUDA_RESERVED_SHARED STV_DEFAULT"
__nv_reservedSMEM_offset_0_alias:
	.zero		0
.nv.shared.reserved.0:
	.zero		64
	.weak		__nv_reservedSMEM_tcgen05_partition
	.type		__nv_reservedSMEM_tcgen05_partition,@object
	.size		__nv_reservedSMEM_tcgen05_partition,(.L_0 - __nv_reservedSMEM_tcgen05_partition)
__nv_reservedSMEM_tcgen05_partition:
	.zero		32
.L_0:


//--------------------- .nv.global                --------------------------
	.section	.nv.global,"aw",@nobits
.nv.global:
	.type		_ZN40_INTERNAL_ddf9c778_4_k_cu_8eb2d46d_110194cute1_E,@object
	.size		_ZN40_INTERNAL_ddf9c778_4_k_cu_8eb2d46d_110194cute1_E,(_ZN40_INTERNAL_ddf9c778_4_k_cu_8eb2d46d_110194cuda3std3__45__cpo6cbeginE - _ZN40_INTERNAL_ddf9c778_4_k_cu_8eb2d46d_110194cute1_E)
_ZN40_INTERNAL_ddf9c778_4_k_cu_8eb2d46d_110194cute1_E:
	.zero		1
	.type		_ZN40_INTERNAL_ddf9c778_4_k_cu_8eb2d46d_110194cuda3std3__45__cpo6cbeginE,@object
	.size		_ZN40_INTERNAL_ddf9c778_4_k_cu_8eb2d46d_110194cuda3std3__45__cpo6cbeginE,(_ZN40_INTERNAL_ddf9c778_4_k_cu_8eb2d46d_110194cuda3std3__48in_placeE - _ZN40_INTERNAL_ddf9c778_4_k_cu_8eb2d46d_110194cuda3std3__45__cpo6cbeginE)
_ZN40_INTERNAL_ddf9c778_4_k_cu_8eb2d46d_110194cuda3std3__45__cpo6cbeginE:
	.zero		1
	.type		_ZN40_INTERNAL_ddf9c778_4_k_cu_8eb2d46d_110194cuda3std3__48in_placeE,@object
	.size		_ZN40_INTERNAL_ddf9c778_4_k_cu_8eb2d46d_110194cuda3std3__48in_placeE,(_ZN40_INTERNAL_ddf9c778_4_k_cu_8eb2d46d_110194cuda3std6ranges3__45__cpo9iter_moveE - _ZN40_INTERNAL_ddf9c778_4_k_cu_8eb2d46d_110194cuda3std3__48in_placeE)
_ZN40_INTERNAL_ddf9c778_4_k_cu_8eb2d46d_110194cuda3std3__48in_placeE:
	.zero		1
	.type		_ZN40_INTERNAL_ddf9c778_4_k_cu_8eb2d46d_110194cuda3std6ranges3__45__cpo9iter_moveE,@object
	.size		_ZN40_INTERNAL_ddf9c778_4_k_cu_8eb2d46d_110194cuda3std6ranges3__45__cpo9iter_moveE,(_ZN40_INTERNAL_ddf9c778_4_k_cu_8eb2d46d_110194cuda3std3__45__cpo5beginE - _ZN40_INTERNAL_ddf9c778_4_k_cu_8eb2d46d_110194cuda3std6ranges3__45__cpo9iter_moveE)
_ZN40_INTERNAL_ddf9c778_4_k_cu_8eb2d46d_110194cuda3std6ranges3__45__cpo9iter_moveE:
	.zero		1
	.type		_ZN40_INTERNAL_ddf9c778_4_k_cu_8eb2d46d_110194cuda3std3__45__cpo5beginE,@object
	.size		_ZN40_INTERNAL_ddf9c778_4_k_cu_8eb2d46d_110194cuda3std3__45__cpo5beginE,(_ZN40_INTERNAL_ddf9c778_4_k_cu_8eb2d46d_110194cuda3std3__442_GLOBAL__N__ddf9c778_4_k_cu_8eb2d46d_110196ignoreE - _ZN40_INTERNAL_ddf9c778_4_k_cu_8eb2d46d_110194cuda3std3__45__cpo5beginE)
_ZN40_INTERNAL_ddf9c778_4_k_cu_8eb2d46d_110194cuda3std3__45__cpo5beginE:
	.zero		1
	.type		_ZN40_INTERNAL_ddf9c778_4_k_cu_8eb2d46d_110194cuda3std3__442_GLOBAL__N__ddf9c778_4_k_cu_8eb2d46d_110196ignoreE,@object
	.size		_ZN40_INTERNAL_ddf9c778_4_k_cu_8eb2d46d_110194cuda3std3__442_GLOBAL__N__ddf9c778_4_k_cu_8eb2d46d_110196ignoreE,(_ZN40_INTERNAL_ddf9c778_4_k_cu_8eb2d46d_110194cute7productE - _ZN40_INTERNAL_ddf9c778_4_k_cu_8eb2d46d_110194cuda3std3__442_GLOBAL__N__ddf9c778_4_k_cu_8eb2d46d_110196ignoreE)
_ZN40_INTERNAL_ddf9c778_4_k_cu_8eb2d46d_110194cuda3std3__442_GLOBAL__N__ddf9c778_4_k_cu_8eb2d46d_110196ignoreE:
	.zero		1
	.type		_ZN40_INTERNAL_ddf9c778_4_k_cu_8eb2d46d_110194cute7productE,@object
	.size		_ZN40_INTERNAL_ddf9c778_4_k_cu_8eb2d46d_110194cute7productE,(_ZN40_INTERNAL_ddf9c778_4_k_cu_8eb2d46d_110194cuda3std3__45__cpo3endE - _ZN40_INTERNAL_ddf9c778_4_k_cu_8eb2d46d_110194cute7productE)
_ZN40_INTERNAL_ddf9c778_4_k_cu_8eb2d46d_110194cute7productE:
	.zero		1
	.type		_ZN40_INTERNAL_ddf9c778_4_k_cu_8eb2d46d_110194cuda3std3__45__cpo3endE,@object
	.size		_ZN40_INTERNAL_ddf9c778_4_k_cu_8eb2d46d_110194cuda3std3__45__cpo3endE,(_ZN40_INTERNAL_ddf9c778_4_k_cu_8eb2d46d_110194cuda3std3__419piecewise_constructE - _ZN40_INTERNAL_ddf9c778_4_k_cu_8eb2d46d_110194cuda3std3__45__cpo3endE)
_ZN40_INTERNAL_ddf9c778_4_k_cu_8eb2d46d_110194cuda3std3__45__cpo3endE:
	.zero		1
	.type		_ZN40_INTERNAL_ddf9c778_4_k_cu_8eb2d46d_110194cuda3std3__419piecewise_constructE,@object
	.size		_ZN40_INTERNAL_ddf9c778_4_k_cu_8eb2d46d_110194cuda3std3__419piecewise_constructE,(_ZN40_INTERNAL_ddf9c778_4_k_cu_8eb2d46d_110194cuda3std3__45__cpo4cendE - _ZN40_INTERNAL_ddf9c778_4_k_cu_8eb2d46d_110194cuda3std3__419piecewise_constructE)
_ZN40_INTERNAL_ddf9c778_4_k_cu_8eb2d46d_110194cuda3std3__419piecewise_constructE:
	.zero		1
	.type		_ZN40_INTERNAL_ddf9c778_4_k_cu_8eb2d46d_110194cuda3std3__45__cpo4cendE,@object
	.size		_ZN40_INTERNAL_ddf9c778_4_k_cu_8eb2d46d_110194cuda3std3__45__cpo4cendE,(_ZN40_INTERNAL_ddf9c778_4_k_cu_8eb2d46d_110194cuda3std6ranges3__45__cpo4swapE - _ZN40_INTERNAL_ddf9c778_4_k_cu_8eb2d46d_110194cuda3std3__45__cpo4cendE)
_ZN40_INTERNAL_ddf9c778_4_k_cu_8eb2d46d_110194cuda3std3__45__cpo4cendE:
	.zero		1
	.type		_ZN40_INTERNAL_ddf9c778_4_k_cu_8eb2d46d_110194cuda3std6ranges3__45__cpo4swapE,@object
	.size		_ZN40_INTERNAL_ddf9c778_4_k_cu_8eb2d46d_110194cuda3std6ranges3__45__cpo4swapE,(.L_10 - _ZN40_INTERNAL_ddf9c778_4_k_cu_8eb2d46d_110194cuda3std6ranges3__45__cpo4swapE)
_ZN40_INTERNAL_ddf9c778_4_k_cu_8eb2d46d_110194cuda3std6ranges3__45__cpo4swapE:
	.zero		1
.L_10:


//--------------------- .nv.constant0._ZN7cutlass13device_kernelINS_4gemm6kernel13GemmUniversalIN4cute5tupleIJiiiiEEENS1_10collective13CollectiveMmaINS1_35MainloopSm100TmaUmmaWarpSpecializedILi4ELi2ELi4ENS5_IJNS4_1CILi2EEENSA_ILi1EEESC_EEEEENS5_IJNSA_ILi64EEESF_SF_EEEaNS5_IJlSC_lEEEaSH_NS4_8TiledMMAINS4_8MMA_AtomIJNS4_15SM100_MMA_S8_SSIaaiLi64ELi64ELNS4_4UMMA5MajorE0ELSM_0ELNSL_8SaturateE0EEEEEENS4_6LayoutINS5_IJSC_SC_SC_EEENS5_IJNSA_ILi0EEESS_SS_EEEEENS5_IJNS4_10UnderscoreESV_SV_EEEEENS4_13SM90_TMA_LOADENS4_14ComposedLayoutINS4_7SwizzleILi2ELi4ELi3EEENS4_18smem_ptr_flag_bitsILi8EEENSQ_INS5_IJNSA_ILi8EEESF_EEENS5_IJSF_SC_EEEEEEEvNS4_8identityENS4_23SM90_TMA_LOAD_MULTICASTES18_vS19_EENS_8epilogue10collective18CollectiveEpilogueINS1C_23Sm100TmaWarpSpecializedILi1ELi1ELi32ELb0ELb0EEEJSG_NS5_IJNSQ_ISF_SC_EES1H_EEEaSH_aSH_NS1C_6fusion15FusionCallbacksIS1G_NS1J_17LinearCombinationIaiaiLNS_15FloatRoundStyleE2EEESG_S1I_JEEENS4_5SM1004TMEM4LOAD26SM100_TMEM_LOAD_16dp32b32xESY_S18_NS4_39AutoVectorizingCopyWithAssumedAlignmentILi128EEENS4_14SM90_TMA_STOREES18_S1U_S1U_EEEvvEEEEvNT_6ParamsE --------------------------
	.section	.nv.constant0._ZN7cutlass13device_kernelINS_4gemm6kernel13GemmUniversalIN4cute5tupleIJiiiiEEENS1_10collective13CollectiveMmaINS1_35MainloopSm100TmaUmmaWarpSpecializedILi4ELi2ELi4ENS5_IJNS4_1CILi2EEENSA_ILi1EEESC_EEEEENS5_IJNSA_ILi64EEESF_SF_EEEaNS5_IJlSC_lEEEaSH_NS4_8TiledMMAINS4_8MMA_AtomIJNS4_15SM100_MMA_S8_SSIaaiLi64ELi64ELNS4_4UMMA5MajorE0ELSM_0ELNSL_8SaturateE0EEEEEENS4_6LayoutINS5_IJSC_SC_SC_EEENS5_IJNSA_ILi0EEESS_SS_EEEEENS5_IJNS4_10UnderscoreESV_SV_EEEEENS4_13SM90_TMA_LOADENS4_14ComposedLayoutINS4_7SwizzleILi2ELi4ELi3EEENS4_18smem_ptr_flag_bitsILi8EEENSQ_INS5_IJNSA_ILi8EEESF_EEENS5_IJSF_SC_EEEEEEEvNS4_8identityENS4_23SM90_TMA_LOAD_MULTICASTES18_vS19_EENS_8epilogue10collective18CollectiveEpilogueINS1C_23Sm100TmaWarpSpecializedILi1ELi1ELi32ELb0ELb0EEEJSG_NS5_IJNSQ_ISF_SC_EES1H_EEEaSH_aSH_NS1C_6fusion15FusionCallbacksIS1G_NS1J_17LinearCombinationIaiaiLNS_15FloatRoundStyleE2EEESG_S1I_JEEENS4_5SM1004TMEM4LOAD26SM100_TMEM_LOAD_16dp32b32xESY_S18_NS4_39AutoVectorizingCopyWithAssumedAlignmentILi128EEENS4_14SM90_TMA_STOREES18_S1U_S1U_EEEvvEEEEvNT_6ParamsE,"a",@progbits
	.sectionflags	@""
	.align	4
.nv.constant0._ZN7cutlass13device_kernelINS_4gemm6kernel13GemmUniversalIN4cute5tupleIJiiiiEEENS1_10collective13CollectiveMmaINS1_35MainloopSm100TmaUmmaWarpSpecializedILi4ELi2ELi4ENS5_IJNS4_1CILi2EEENSA_ILi1EEESC_EEEEENS5_IJNSA_ILi64EEESF_SF_EEEaNS5_IJlSC_lEEEaSH_NS4_8TiledMMAINS4_8MMA_AtomIJNS4_15SM100_MMA_S8_SSIaaiLi64ELi64ELNS4_4UMMA5MajorE0ELSM_0ELNSL_8SaturateE0EEEEEENS4_6LayoutINS5_IJSC_SC_SC_EEENS5_IJNSA_ILi0EEESS_SS_EEEEENS5_IJNS4_10UnderscoreESV_SV_EEEEENS4_13SM90_TMA_LOADENS4_14ComposedLayoutINS4_7SwizzleILi2ELi4ELi3EEENS4_18smem_ptr_flag_bitsILi8EEENSQ_INS5_IJNSA_ILi8EEESF_EEENS5_IJSF_SC_EEEEEEEvNS4_8identityENS4_23SM90_TMA_LOAD_MULTICASTES18_vS19_EENS_8epilogue10collective18CollectiveEpilogueINS1C_23Sm100TmaWarpSpecializedILi1ELi1ELi32ELb0ELb0EEEJSG_NS5_IJNSQ_ISF_SC_EES1H_EEEaSH_aSH_NS1C_6fusion15FusionCallbacksIS1G_NS1J_17LinearCombinationIaiaiLNS_15FloatRoundStyleE2EEESG_S1I_JEEENS4_5SM1004TMEM4LOAD26SM100_TMEM_LOAD_16dp32b32xESY_S18_NS4_39AutoVectorizingCopyWithAssumedAlignmentILi128EEENS4_14SM90_TMA_STOREES18_S1U_S1U_EEEvvEEEEvNT_6ParamsE:
	.zero		2944


//--------------------- SYMBOLS --------------------------

	.type		.nv.reservedSmem.offset0,@object
	.size		.nv.reservedSmem.offset0,0x4
	.type		.nv.reservedSmem.cap,@object
	.size		.nv.reservedSmem.cap,0x4
	.type		__assertfail,@function
